//
// Generated by NVIDIA NVVM Compiler
//
// Compiler Build ID: CL-36424714
// Cuda compilation tools, release 13.0, V13.0.88
// Based on NVVM 20.0.0
//

.version 9.0
.target sm_100
.address_size 64

	// .globl	_Z26FindIndicesOfMaxResidueDotPiPKiPKfS3_iiiii

.visible .entry _Z26FindIndicesOfMaxResidueDotPiPKiPKfS3_iiiii(
	.param .u64 .ptr .align 1 _Z26FindIndicesOfMaxResidueDotPiPKiPKfS3_iiiii_param_0,
	.param .u64 .ptr .align 1 _Z26FindIndicesOfMaxResidueDotPiPKiPKfS3_iiiii_param_1,
	.param .u64 .ptr .align 1 _Z26FindIndicesOfMaxResidueDotPiPKiPKfS3_iiiii_param_2,
	.param .u64 .ptr .align 1 _Z26FindIndicesOfMaxResidueDotPiPKiPKfS3_iiiii_param_3,
	.param .u32 _Z26FindIndicesOfMaxResidueDotPiPKiPKfS3_iiiii_param_4,
	.param .u32 _Z26FindIndicesOfMaxResidueDotPiPKiPKfS3_iiiii_param_5,
	.param .u32 _Z26FindIndicesOfMaxResidueDotPiPKiPKfS3_iiiii_param_6,
	.param .u32 _Z26FindIndicesOfMaxResidueDotPiPKiPKfS3_iiiii_param_7,
	.param .u32 _Z26FindIndicesOfMaxResidueDotPiPKiPKfS3_iiiii_param_8
)
{
	.reg .pred 	%p<20>;
	.reg .b32 	%r<72>;
	.reg .b32 	%f<82>;
	.reg .b64 	%rd<53>;

	ld.param.u64 	%rd11, [_Z26FindIndicesOfMaxResidueDotPiPKiPKfS3_iiiii_param_1];
	ld.param.u64 	%rd12, [_Z26FindIndicesOfMaxResidueDotPiPKiPKfS3_iiiii_param_2];
	ld.param.u64 	%rd13, [_Z26FindIndicesOfMaxResidueDotPiPKiPKfS3_iiiii_param_3];
	ld.param.u32 	%r35, [_Z26FindIndicesOfMaxResidueDotPiPKiPKfS3_iiiii_param_4];
	ld.param.u32 	%r36, [_Z26FindIndicesOfMaxResidueDotPiPKiPKfS3_iiiii_param_5];
	ld.param.u32 	%r37, [_Z26FindIndicesOfMaxResidueDotPiPKiPKfS3_iiiii_param_6];
	ld.param.u32 	%r38, [_Z26FindIndicesOfMaxResidueDotPiPKiPKfS3_iiiii_param_7];
	ld.param.u32 	%r39, [_Z26FindIndicesOfMaxResidueDotPiPKiPKfS3_iiiii_param_8];
	cvta.to.global.u64 	%rd1, %rd13;
	cvta.to.global.u64 	%rd2, %rd12;
	mov.u32 	%r40, %ctaid.x;
	mov.u32 	%r41, %ntid.x;
	mov.u32 	%r42, %tid.x;
	mad.lo.s32 	%r1, %r40, %r41, %r42;
	setp.ge.s32 	%p1, %r1, %r39;
	@%p1 bra 	$L__BB0_24;
	cvta.to.global.u64 	%rd14, %rd11;
	mul.wide.s32 	%rd15, %r1, 4;
	add.s64 	%rd16, %rd14, %rd15;
	ld.global.u32 	%r43, [%rd16];
	setp.ne.s32 	%p2, %r43, 0;
	@%p2 bra 	$L__BB0_24;
	mul.lo.s32 	%r45, %r37, %r1;
	cvt.s64.s32 	%rd3, %r45;
	setp.lt.s32 	%p3, %r38, 1;
	mov.b32 	%r71, 0;
	@%p3 bra 	$L__BB0_23;
	setp.lt.s32 	%p4, %r37, 1;
	@%p4 bra 	$L__BB0_17;
	and.b32  	%r2, %r37, 7;
	and.b32  	%r3, %r37, 3;
	and.b32  	%r4, %r37, 2147483640;
	and.b32  	%r5, %r37, 1;
	neg.s32 	%r6, %r4;
	mov.f32 	%f70, 0fBF800000;
	mov.b32 	%r57, 0;
	shl.b64 	%rd17, %rd3, 2;
	add.s64 	%rd18, %rd17, %rd2;
	add.s64 	%rd4, %rd18, 16;
	mov.u32 	%r71, %r57;
$L__BB0_5:
	setp.lt.u32 	%p11, %r37, 8;
	mul.lo.s32 	%r9, %r57, %r37;
	mov.f32 	%f78, 0f00000000;
	mov.b32 	%r61, 0;
	@%p11 bra 	$L__BB0_8;
	mul.wide.u32 	%rd19, %r9, 4;
	add.s64 	%rd20, %rd1, %rd19;
	add.s64 	%rd51, %rd20, 16;
	mov.f32 	%f78, 0f00000000;
	mov.u64 	%rd52, %rd4;
	mov.u32 	%r59, %r6;
$L__BB0_7:
	.pragma "nounroll";
	ld.global.f32 	%f26, [%rd52+-16];
	ld.global.f32 	%f27, [%rd51+-16];
	fma.rn.f32 	%f28, %f26, %f27, %f78;
	ld.global.f32 	%f29, [%rd52+-12];
	ld.global.f32 	%f30, [%rd51+-12];
	fma.rn.f32 	%f31, %f29, %f30, %f28;
	ld.global.f32 	%f32, [%rd52+-8];
	ld.global.f32 	%f33, [%rd51+-8];
	fma.rn.f32 	%f34, %f32, %f33, %f31;
	ld.global.f32 	%f35, [%rd52+-4];
	ld.global.f32 	%f36, [%rd51+-4];
	fma.rn.f32 	%f37, %f35, %f36, %f34;
	ld.global.f32 	%f38, [%rd52];
	ld.global.f32 	%f39, [%rd51];
	fma.rn.f32 	%f40, %f38, %f39, %f37;
	ld.global.f32 	%f41, [%rd52+4];
	ld.global.f32 	%f42, [%rd51+4];
	fma.rn.f32 	%f43, %f41, %f42, %f40;
	ld.global.f32 	%f44, [%rd52+8];
	ld.global.f32 	%f45, [%rd51+8];
	fma.rn.f32 	%f46, %f44, %f45, %f43;
	ld.global.f32 	%f47, [%rd52+12];
	ld.global.f32 	%f48, [%rd51+12];
	fma.rn.f32 	%f78, %f47, %f48, %f46;
	add.s32 	%r59, %r59, 8;
	add.s64 	%rd52, %rd52, 32;
	add.s64 	%rd51, %rd51, 32;
	setp.ne.s32 	%p12, %r59, 0;
	mov.u32 	%r61, %r4;
	@%p12 bra 	$L__BB0_7;
$L__BB0_8:
	setp.eq.s32 	%p13, %r2, 0;
	@%p13 bra 	$L__BB0_16;
	add.s32 	%r52, %r2, -1;
	setp.lt.u32 	%p14, %r52, 3;
	@%p14 bra 	$L__BB0_11;
	cvt.u64.u32 	%rd21, %r61;
	add.s64 	%rd22, %rd21, %rd3;
	shl.b64 	%rd23, %rd22, 2;
	add.s64 	%rd24, %rd2, %rd23;
	ld.global.f32 	%f50, [%rd24];
	add.s32 	%r53, %r61, %r9;
	mul.wide.u32 	%rd25, %r53, 4;
	add.s64 	%rd26, %rd1, %rd25;
	ld.global.f32 	%f51, [%rd26];
	fma.rn.f32 	%f52, %f50, %f51, %f78;
	ld.global.f32 	%f53, [%rd24+4];
	cvt.u64.u32 	%rd27, %r9;
	add.s64 	%rd28, %rd21, %rd27;
	shl.b64 	%rd29, %rd28, 2;
	add.s64 	%rd30, %rd1, %rd29;
	ld.global.f32 	%f54, [%rd30+4];
	fma.rn.f32 	%f55, %f53, %f54, %f52;
	ld.global.f32 	%f56, [%rd24+8];
	ld.global.f32 	%f57, [%rd30+8];
	fma.rn.f32 	%f58, %f56, %f57, %f55;
	ld.global.f32 	%f59, [%rd24+12];
	ld.global.f32 	%f60, [%rd30+12];
	fma.rn.f32 	%f78, %f59, %f60, %f58;
	add.s32 	%r61, %r61, 4;
$L__BB0_11:
	setp.eq.s32 	%p15, %r3, 0;
	@%p15 bra 	$L__BB0_16;
	setp.eq.s32 	%p16, %r3, 1;
	@%p16 bra 	$L__BB0_14;
	cvt.u64.u32 	%rd31, %r61;
	add.s64 	%rd32, %rd31, %rd3;
	shl.b64 	%rd33, %rd32, 2;
	add.s64 	%rd34, %rd2, %rd33;
	ld.global.f32 	%f62, [%rd34];
	add.s32 	%r54, %r61, %r9;
	mul.wide.u32 	%rd35, %r54, 4;
	add.s64 	%rd36, %rd1, %rd35;
	ld.global.f32 	%f63, [%rd36];
	fma.rn.f32 	%f64, %f62, %f63, %f78;
	ld.global.f32 	%f65, [%rd34+4];
	cvt.u64.u32 	%rd37, %r9;
	add.s64 	%rd38, %rd31, %rd37;
	shl.b64 	%rd39, %rd38, 2;
	add.s64 	%rd40, %rd1, %rd39;
	ld.global.f32 	%f66, [%rd40+4];
	fma.rn.f32 	%f78, %f65, %f66, %f64;
	add.s32 	%r61, %r61, 2;
$L__BB0_14:
	setp.eq.s32 	%p17, %r5, 0;
	@%p17 bra 	$L__BB0_16;
	cvt.u64.u32 	%rd41, %r61;
	add.s64 	%rd42, %rd41, %rd3;
	shl.b64 	%rd43, %rd42, 2;
	add.s64 	%rd44, %rd2, %rd43;
	ld.global.f32 	%f67, [%rd44];
	add.s32 	%r55, %r61, %r9;
	mul.wide.u32 	%rd45, %r55, 4;
	add.s64 	%rd46, %rd1, %rd45;
	ld.global.f32 	%f68, [%rd46];
	fma.rn.f32 	%f78, %f67, %f68, %f78;
$L__BB0_16:
	abs.f32 	%f69, %f78;
	setp.gt.f32 	%p18, %f69, %f70;
	selp.f32 	%f70, %f69, %f70, %p18;
	selp.b32 	%r71, %r57, %r71, %p18;
	add.s32 	%r57, %r57, 1;
	setp.eq.s32 	%p19, %r57, %r38;
	@%p19 bra 	$L__BB0_23;
	bra.uni 	$L__BB0_5;
$L__BB0_17:
	and.b32  	%r19, %r38, 3;
	setp.lt.u32 	%p5, %r38, 4;
	mov.f32 	%f80, 0fBF800000;
	mov.b32 	%r68, 0;
	mov.u32 	%r71, %r68;
	@%p5 bra 	$L__BB0_20;
	and.b32  	%r68, %r38, 2147483644;
	mov.f32 	%f80, 0fBF800000;
	mov.b32 	%r63, 0;
	mov.u32 	%r71, %r63;
$L__BB0_19:
	setp.lt.f32 	%p6, %f80, 0f00000000;
	selp.f32 	%f80, 0f00000000, %f80, %p6;
	selp.b32 	%r71, %r63, %r71, %p6;
	add.s32 	%r63, %r63, 4;
	setp.ne.s32 	%p7, %r63, %r68;
	@%p7 bra 	$L__BB0_19;
$L__BB0_20:
	setp.eq.s32 	%p8, %r19, 0;
	@%p8 bra 	$L__BB0_23;
	mov.b32 	%r70, 0;
$L__BB0_22:
	.pragma "nounroll";
	setp.lt.f32 	%p9, %f80, 0f00000000;
	selp.f32 	%f80, 0f00000000, %f80, %p9;
	selp.b32 	%r71, %r68, %r71, %p9;
	add.s32 	%r68, %r68, 1;
	add.s32 	%r70, %r70, 1;
	setp.ne.s32 	%p10, %r70, %r19;
	@%p10 bra 	$L__BB0_22;
$L__BB0_23:
	ld.param.u64 	%rd50, [_Z26FindIndicesOfMaxResidueDotPiPKiPKfS3_iiiii_param_0];
	mad.lo.s32 	%r56, %r36, %r1, %r35;
	cvta.to.global.u64 	%rd47, %rd50;
	mul.wide.s32 	%rd48, %r56, 4;
	add.s64 	%rd49, %rd47, %rd48;
	st.global.u32 	[%rd49], %r71;
$L__BB0_24:
	ret;

}
	// .globl	_Z10UpdateDtDsPfPKiS1_PKfiiii
.visible .entry _Z10UpdateDtDsPfPKiS1_PKfiiii(
	.param .u64 .ptr .align 1 _Z10UpdateDtDsPfPKiS1_PKfiiii_param_0,
	.param .u64 .ptr .align 1 _Z10UpdateDtDsPfPKiS1_PKfiiii_param_1,
	.param .u64 .ptr .align 1 _Z10UpdateDtDsPfPKiS1_PKfiiii_param_2,
	.param .u64 .ptr .align 1 _Z10UpdateDtDsPfPKiS1_PKfiiii_param_3,
	.param .u32 _Z10UpdateDtDsPfPKiS1_PKfiiii_param_4,
	.param .u32 _Z10UpdateDtDsPfPKiS1_PKfiiii_param_5,
	.param .u32 _Z10UpdateDtDsPfPKiS1_PKfiiii_param_6,
	.param .u32 _Z10UpdateDtDsPfPKiS1_PKfiiii_param_7
)
{
	.reg .pred 	%p<12>;
	.reg .b32 	%r<38>;
	.reg .b32 	%f<30>;
	.reg .b64 	%rd<167>;

	ld.param.u64 	%rd19, [_Z10UpdateDtDsPfPKiS1_PKfiiii_param_0];
	ld.param.u64 	%rd20, [_Z10UpdateDtDsPfPKiS1_PKfiiii_param_1];
	ld.param.u64 	%rd21, [_Z10UpdateDtDsPfPKiS1_PKfiiii_param_2];
	ld.param.u64 	%rd22, [_Z10UpdateDtDsPfPKiS1_PKfiiii_param_3];
	ld.param.u32 	%r20, [_Z10UpdateDtDsPfPKiS1_PKfiiii_param_4];
	ld.param.u32 	%r21, [_Z10UpdateDtDsPfPKiS1_PKfiiii_param_5];
	ld.param.u32 	%r22, [_Z10UpdateDtDsPfPKiS1_PKfiiii_param_6];
	ld.param.u32 	%r23, [_Z10UpdateDtDsPfPKiS1_PKfiiii_param_7];
	cvta.to.global.u64 	%rd1, %rd22;
	mov.u32 	%r24, %ctaid.x;
	mov.u32 	%r25, %ntid.x;
	mov.u32 	%r26, %tid.x;
	mad.lo.s32 	%r1, %r24, %r25, %r26;
	setp.ge.s32 	%p1, %r1, %r23;
	@%p1 bra 	$L__BB1_16;
	cvta.to.global.u64 	%rd23, %rd21;
	cvta.to.global.u64 	%rd2, %rd19;
	cvta.to.global.u64 	%rd3, %rd20;
	mul.lo.s32 	%r2, %r21, %r1;
	add.s32 	%r27, %r2, %r20;
	mul.lo.s32 	%r3, %r27, %r21;
	mul.wide.s32 	%rd24, %r3, 4;
	add.s64 	%rd4, %rd2, %rd24;
	mul.wide.s32 	%rd25, %r1, 4;
	add.s64 	%rd26, %rd23, %rd25;
	ld.global.u32 	%r28, [%rd26];
	setp.eq.s32 	%p2, %r28, 0;
	@%p2 bra 	$L__BB1_3;
	mul.wide.s32 	%rd27, %r20, 4;
	add.s64 	%rd28, %rd4, %rd27;
	mov.b32 	%r29, 1065353216;
	st.global.u32 	[%rd28], %r29;
	bra.uni 	$L__BB1_16;
$L__BB1_3:
	mul.wide.s32 	%rd29, %r2, 4;
	add.s64 	%rd5, %rd3, %rd29;
	mul.wide.s32 	%rd30, %r20, 4;
	add.s64 	%rd31, %rd5, %rd30;
	ld.global.u32 	%r30, [%rd31];
	mul.lo.s32 	%r31, %r30, %r22;
	cvt.s64.s32 	%rd6, %r31;
	setp.lt.s32 	%p3, %r20, 0;
	@%p3 bra 	$L__BB1_16;
	add.s32 	%r4, %r20, 1;
	and.b32  	%r5, %r4, 15;
	setp.lt.u32 	%p4, %r20, 15;
	mov.b32 	%r35, 0;
	@%p4 bra 	$L__BB1_7;
	and.b32  	%r35, %r4, -16;
	neg.s32 	%r33, %r35;
	add.s64 	%rd33, %rd29, %rd3;
	add.s64 	%rd164, %rd33, 32;
	add.s64 	%rd35, %rd24, %rd2;
	add.s64 	%rd163, %rd35, 32;
$L__BB1_6:
	.pragma "nounroll";
	ld.global.s32 	%rd36, [%rd164+-32];
	add.s64 	%rd37, %rd36, %rd6;
	shl.b64 	%rd38, %rd37, 2;
	add.s64 	%rd39, %rd1, %rd38;
	ld.global.f32 	%f1, [%rd39];
	st.global.f32 	[%rd163+-32], %f1;
	ld.global.s32 	%rd40, [%rd164+-28];
	add.s64 	%rd41, %rd40, %rd6;
	shl.b64 	%rd42, %rd41, 2;
	add.s64 	%rd43, %rd1, %rd42;
	ld.global.f32 	%f2, [%rd43];
	st.global.f32 	[%rd163+-28], %f2;
	ld.global.s32 	%rd44, [%rd164+-24];
	add.s64 	%rd45, %rd44, %rd6;
	shl.b64 	%rd46, %rd45, 2;
	add.s64 	%rd47, %rd1, %rd46;
	ld.global.f32 	%f3, [%rd47];
	st.global.f32 	[%rd163+-24], %f3;
	ld.global.s32 	%rd48, [%rd164+-20];
	add.s64 	%rd49, %rd48, %rd6;
	shl.b64 	%rd50, %rd49, 2;
	add.s64 	%rd51, %rd1, %rd50;
	ld.global.f32 	%f4, [%rd51];
	st.global.f32 	[%rd163+-20], %f4;
	ld.global.s32 	%rd52, [%rd164+-16];
	add.s64 	%rd53, %rd52, %rd6;
	shl.b64 	%rd54, %rd53, 2;
	add.s64 	%rd55, %rd1, %rd54;
	ld.global.f32 	%f5, [%rd55];
	st.global.f32 	[%rd163+-16], %f5;
	ld.global.s32 	%rd56, [%rd164+-12];
	add.s64 	%rd57, %rd56, %rd6;
	shl.b64 	%rd58, %rd57, 2;
	add.s64 	%rd59, %rd1, %rd58;
	ld.global.f32 	%f6, [%rd59];
	st.global.f32 	[%rd163+-12], %f6;
	ld.global.s32 	%rd60, [%rd164+-8];
	add.s64 	%rd61, %rd60, %rd6;
	shl.b64 	%rd62, %rd61, 2;
	add.s64 	%rd63, %rd1, %rd62;
	ld.global.f32 	%f7, [%rd63];
	st.global.f32 	[%rd163+-8], %f7;
	ld.global.s32 	%rd64, [%rd164+-4];
	add.s64 	%rd65, %rd64, %rd6;
	shl.b64 	%rd66, %rd65, 2;
	add.s64 	%rd67, %rd1, %rd66;
	ld.global.f32 	%f8, [%rd67];
	st.global.f32 	[%rd163+-4], %f8;
	ld.global.s32 	%rd68, [%rd164];
	add.s64 	%rd69, %rd68, %rd6;
	shl.b64 	%rd70, %rd69, 2;
	add.s64 	%rd71, %rd1, %rd70;
	ld.global.f32 	%f9, [%rd71];
	st.global.f32 	[%rd163], %f9;
	ld.global.s32 	%rd72, [%rd164+4];
	add.s64 	%rd73, %rd72, %rd6;
	shl.b64 	%rd74, %rd73, 2;
	add.s64 	%rd75, %rd1, %rd74;
	ld.global.f32 	%f10, [%rd75];
	st.global.f32 	[%rd163+4], %f10;
	ld.global.s32 	%rd76, [%rd164+8];
	add.s64 	%rd77, %rd76, %rd6;
	shl.b64 	%rd78, %rd77, 2;
	add.s64 	%rd79, %rd1, %rd78;
	ld.global.f32 	%f11, [%rd79];
	st.global.f32 	[%rd163+8], %f11;
	ld.global.s32 	%rd80, [%rd164+12];
	add.s64 	%rd81, %rd80, %rd6;
	shl.b64 	%rd82, %rd81, 2;
	add.s64 	%rd83, %rd1, %rd82;
	ld.global.f32 	%f12, [%rd83];
	st.global.f32 	[%rd163+12], %f12;
	ld.global.s32 	%rd84, [%rd164+16];
	add.s64 	%rd85, %rd84, %rd6;
	shl.b64 	%rd86, %rd85, 2;
	add.s64 	%rd87, %rd1, %rd86;
	ld.global.f32 	%f13, [%rd87];
	st.global.f32 	[%rd163+16], %f13;
	ld.global.s32 	%rd88, [%rd164+20];
	add.s64 	%rd89, %rd88, %rd6;
	shl.b64 	%rd90, %rd89, 2;
	add.s64 	%rd91, %rd1, %rd90;
	ld.global.f32 	%f14, [%rd91];
	st.global.f32 	[%rd163+20], %f14;
	ld.global.s32 	%rd92, [%rd164+24];
	add.s64 	%rd93, %rd92, %rd6;
	shl.b64 	%rd94, %rd93, 2;
	add.s64 	%rd95, %rd1, %rd94;
	ld.global.f32 	%f15, [%rd95];
	st.global.f32 	[%rd163+24], %f15;
	ld.global.s32 	%rd96, [%rd164+28];
	add.s64 	%rd97, %rd96, %rd6;
	shl.b64 	%rd98, %rd97, 2;
	add.s64 	%rd99, %rd1, %rd98;
	ld.global.f32 	%f16, [%rd99];
	st.global.f32 	[%rd163+28], %f16;
	add.s32 	%r33, %r33, 16;
	add.s64 	%rd164, %rd164, 64;
	add.s64 	%rd163, %rd163, 64;
	setp.ne.s32 	%p5, %r33, 0;
	@%p5 bra 	$L__BB1_6;
$L__BB1_7:
	setp.eq.s32 	%p6, %r5, 0;
	@%p6 bra 	$L__BB1_16;
	and.b32  	%r11, %r4, 7;
	setp.lt.u32 	%p7, %r5, 8;
	@%p7 bra 	$L__BB1_10;
	mul.wide.u32 	%rd100, %r35, 4;
	add.s64 	%rd101, %rd5, %rd100;
	ld.global.s32 	%rd102, [%rd101];
	add.s64 	%rd103, %rd102, %rd6;
	shl.b64 	%rd104, %rd103, 2;
	add.s64 	%rd105, %rd1, %rd104;
	ld.global.f32 	%f17, [%rd105];
	add.s64 	%rd106, %rd4, %rd100;
	st.global.f32 	[%rd106], %f17;
	ld.global.s32 	%rd107, [%rd101+4];
	add.s64 	%rd108, %rd107, %rd6;
	shl.b64 	%rd109, %rd108, 2;
	add.s64 	%rd110, %rd1, %rd109;
	ld.global.f32 	%f18, [%rd110];
	st.global.f32 	[%rd106+4], %f18;
	ld.global.s32 	%rd111, [%rd101+8];
	add.s64 	%rd112, %rd111, %rd6;
	shl.b64 	%rd113, %rd112, 2;
	add.s64 	%rd114, %rd1, %rd113;
	ld.global.f32 	%f19, [%rd114];
	st.global.f32 	[%rd106+8], %f19;
	ld.global.s32 	%rd115, [%rd101+12];
	add.s64 	%rd116, %rd115, %rd6;
	shl.b64 	%rd117, %rd116, 2;
	add.s64 	%rd118, %rd1, %rd117;
	ld.global.f32 	%f20, [%rd118];
	st.global.f32 	[%rd106+12], %f20;
	ld.global.s32 	%rd119, [%rd101+16];
	add.s64 	%rd120, %rd119, %rd6;
	shl.b64 	%rd121, %rd120, 2;
	add.s64 	%rd122, %rd1, %rd121;
	ld.global.f32 	%f21, [%rd122];
	st.global.f32 	[%rd106+16], %f21;
	ld.global.s32 	%rd123, [%rd101+20];
	add.s64 	%rd124, %rd123, %rd6;
	shl.b64 	%rd125, %rd124, 2;
	add.s64 	%rd126, %rd1, %rd125;
	ld.global.f32 	%f22, [%rd126];
	st.global.f32 	[%rd106+20], %f22;
	ld.global.s32 	%rd127, [%rd101+24];
	add.s64 	%rd128, %rd127, %rd6;
	shl.b64 	%rd129, %rd128, 2;
	add.s64 	%rd130, %rd1, %rd129;
	ld.global.f32 	%f23, [%rd130];
	st.global.f32 	[%rd106+24], %f23;
	ld.global.s32 	%rd131, [%rd101+28];
	add.s64 	%rd132, %rd131, %rd6;
	shl.b64 	%rd133, %rd132, 2;
	add.s64 	%rd134, %rd1, %rd133;
	ld.global.f32 	%f24, [%rd134];
	st.global.f32 	[%rd106+28], %f24;
	add.s32 	%r35, %r35, 8;
$L__BB1_10:
	setp.eq.s32 	%p8, %r11, 0;
	@%p8 bra 	$L__BB1_16;
	and.b32  	%r14, %r4, 3;
	setp.lt.u32 	%p9, %r11, 4;
	@%p9 bra 	$L__BB1_13;
	mul.wide.u32 	%rd135, %r35, 4;
	add.s64 	%rd136, %rd5, %rd135;
	ld.global.s32 	%rd137, [%rd136];
	add.s64 	%rd138, %rd137, %rd6;
	shl.b64 	%rd139, %rd138, 2;
	add.s64 	%rd140, %rd1, %rd139;
	ld.global.f32 	%f25, [%rd140];
	add.s64 	%rd141, %rd4, %rd135;
	st.global.f32 	[%rd141], %f25;
	ld.global.s32 	%rd142, [%rd136+4];
	add.s64 	%rd143, %rd142, %rd6;
	shl.b64 	%rd144, %rd143, 2;
	add.s64 	%rd145, %rd1, %rd144;
	ld.global.f32 	%f26, [%rd145];
	st.global.f32 	[%rd141+4], %f26;
	ld.global.s32 	%rd146, [%rd136+8];
	add.s64 	%rd147, %rd146, %rd6;
	shl.b64 	%rd148, %rd147, 2;
	add.s64 	%rd149, %rd1, %rd148;
	ld.global.f32 	%f27, [%rd149];
	st.global.f32 	[%rd141+8], %f27;
	ld.global.s32 	%rd150, [%rd136+12];
	add.s64 	%rd151, %rd150, %rd6;
	shl.b64 	%rd152, %rd151, 2;
	add.s64 	%rd153, %rd1, %rd152;
	ld.global.f32 	%f28, [%rd153];
	st.global.f32 	[%rd141+12], %f28;
	add.s32 	%r35, %r35, 4;
$L__BB1_13:
	setp.eq.s32 	%p10, %r14, 0;
	@%p10 bra 	$L__BB1_16;
	mul.wide.u32 	%rd155, %r35, 4;
	add.s64 	%rd156, %rd24, %rd155;
	add.s64 	%rd166, %rd2, %rd156;
	add.s64 	%rd158, %rd29, %rd155;
	add.s64 	%rd165, %rd3, %rd158;
	neg.s32 	%r37, %r14;
$L__BB1_15:
	.pragma "nounroll";
	ld.global.s32 	%rd159, [%rd165];
	add.s64 	%rd160, %rd159, %rd6;
	shl.b64 	%rd161, %rd160, 2;
	add.s64 	%rd162, %rd1, %rd161;
	ld.global.f32 	%f29, [%rd162];
	st.global.f32 	[%rd166], %f29;
	add.s64 	%rd166, %rd166, 4;
	add.s64 	%rd165, %rd165, 4;
	add.s32 	%r37, %r37, 1;
	setp.ne.s32 	%p11, %r37, 0;
	@%p11 bra 	$L__BB1_15;
$L__BB1_16:
	ret;

}
	// .globl	_Z10UpdateDtvsPfPKiS1_PKfS3_iiiii
.visible .entry _Z10UpdateDtvsPfPKiS1_PKfS3_iiiii(
	.param .u64 .ptr .align 1 _Z10UpdateDtvsPfPKiS1_PKfS3_iiiii_param_0,
	.param .u64 .ptr .align 1 _Z10UpdateDtvsPfPKiS1_PKfS3_iiiii_param_1,
	.param .u64 .ptr .align 1 _Z10UpdateDtvsPfPKiS1_PKfS3_iiiii_param_2,
	.param .u64 .ptr .align 1 _Z10UpdateDtvsPfPKiS1_PKfS3_iiiii_param_3,
	.param .u64 .ptr .align 1 _Z10UpdateDtvsPfPKiS1_PKfS3_iiiii_param_4,
	.param .u32 _Z10UpdateDtvsPfPKiS1_PKfS3_iiiii_param_5,
	.param .u32 _Z10UpdateDtvsPfPKiS1_PKfS3_iiiii_param_6,
	.param .u32 _Z10UpdateDtvsPfPKiS1_PKfS3_iiiii_param_7,
	.param .u32 _Z10UpdateDtvsPfPKiS1_PKfS3_iiiii_param_8,
	.param .u32 _Z10UpdateDtvsPfPKiS1_PKfS3_iiiii_param_9
)
{
	.reg .pred 	%p<12>;
	.reg .b32 	%r<32>;
	.reg .b32 	%f<68>;
	.reg .b64 	%rd<55>;

	ld.param.u64 	%rd11, [_Z10UpdateDtvsPfPKiS1_PKfS3_iiiii_param_0];
	ld.param.u64 	%rd12, [_Z10UpdateDtvsPfPKiS1_PKfS3_iiiii_param_1];
	ld.param.u64 	%rd13, [_Z10UpdateDtvsPfPKiS1_PKfS3_iiiii_param_2];
	ld.param.u64 	%rd14, [_Z10UpdateDtvsPfPKiS1_PKfS3_iiiii_param_3];
	ld.param.u64 	%rd15, [_Z10UpdateDtvsPfPKiS1_PKfS3_iiiii_param_4];
	ld.param.u32 	%r14, [_Z10UpdateDtvsPfPKiS1_PKfS3_iiiii_param_5];
	ld.param.u32 	%r15, [_Z10UpdateDtvsPfPKiS1_PKfS3_iiiii_param_6];
	ld.param.u32 	%r16, [_Z10UpdateDtvsPfPKiS1_PKfS3_iiiii_param_7];
	ld.param.u32 	%r17, [_Z10UpdateDtvsPfPKiS1_PKfS3_iiiii_param_9];
	cvta.to.global.u64 	%rd1, %rd15;
	cvta.to.global.u64 	%rd2, %rd14;
	mov.u32 	%r18, %ctaid.x;
	mov.u32 	%r19, %ntid.x;
	mov.u32 	%r20, %tid.x;
	mad.lo.s32 	%r1, %r18, %r19, %r20;
	setp.ge.s32 	%p1, %r1, %r17;
	@%p1 bra 	$L__BB2_15;
	cvta.to.global.u64 	%rd16, %rd13;
	mul.wide.s32 	%rd17, %r1, 4;
	add.s64 	%rd18, %rd16, %rd17;
	ld.global.u32 	%r21, [%rd18];
	setp.ne.s32 	%p2, %r21, 0;
	@%p2 bra 	$L__BB2_15;
	mul.lo.s32 	%r2, %r15, %r1;
	cvt.s64.s32 	%rd19, %r2;
	mul.lo.s32 	%r22, %r16, %r1;
	cvt.s64.s32 	%rd3, %r22;
	cvt.s64.s32 	%rd20, %r14;
	add.s64 	%rd21, %rd19, %rd20;
	cvta.to.global.u64 	%rd22, %rd12;
	shl.b64 	%rd23, %rd21, 2;
	add.s64 	%rd24, %rd22, %rd23;
	ld.global.u32 	%r23, [%rd24];
	mul.lo.s32 	%r24, %r23, %r16;
	cvt.s64.s32 	%rd4, %r24;
	setp.lt.s32 	%p3, %r16, 1;
	mov.f32 	%f67, 0f00000000;
	@%p3 bra 	$L__BB2_14;
	and.b32  	%r3, %r16, 7;
	setp.lt.u32 	%p4, %r16, 8;
	mov.f32 	%f67, 0f00000000;
	mov.b32 	%r30, 0;
	@%p4 bra 	$L__BB2_6;
	and.b32  	%r30, %r16, 2147483640;
	neg.s32 	%r28, %r30;
	shl.b64 	%rd25, %rd4, 2;
	add.s64 	%rd26, %rd25, %rd2;
	add.s64 	%rd54, %rd26, 16;
	shl.b64 	%rd27, %rd3, 2;
	add.s64 	%rd28, %rd27, %rd1;
	add.s64 	%rd53, %rd28, 16;
	mov.f32 	%f67, 0f00000000;
$L__BB2_5:
	.pragma "nounroll";
	ld.global.f32 	%f17, [%rd54+-16];
	ld.global.f32 	%f18, [%rd53+-16];
	fma.rn.f32 	%f19, %f17, %f18, %f67;
	ld.global.f32 	%f20, [%rd54+-12];
	ld.global.f32 	%f21, [%rd53+-12];
	fma.rn.f32 	%f22, %f20, %f21, %f19;
	ld.global.f32 	%f23, [%rd54+-8];
	ld.global.f32 	%f24, [%rd53+-8];
	fma.rn.f32 	%f25, %f23, %f24, %f22;
	ld.global.f32 	%f26, [%rd54+-4];
	ld.global.f32 	%f27, [%rd53+-4];
	fma.rn.f32 	%f28, %f26, %f27, %f25;
	ld.global.f32 	%f29, [%rd54];
	ld.global.f32 	%f30, [%rd53];
	fma.rn.f32 	%f31, %f29, %f30, %f28;
	ld.global.f32 	%f32, [%rd54+4];
	ld.global.f32 	%f33, [%rd53+4];
	fma.rn.f32 	%f34, %f32, %f33, %f31;
	ld.global.f32 	%f35, [%rd54+8];
	ld.global.f32 	%f36, [%rd53+8];
	fma.rn.f32 	%f37, %f35, %f36, %f34;
	ld.global.f32 	%f38, [%rd54+12];
	ld.global.f32 	%f39, [%rd53+12];
	fma.rn.f32 	%f67, %f38, %f39, %f37;
	add.s32 	%r28, %r28, 8;
	add.s64 	%rd54, %rd54, 32;
	add.s64 	%rd53, %rd53, 32;
	setp.ne.s32 	%p5, %r28, 0;
	@%p5 bra 	$L__BB2_5;
$L__BB2_6:
	setp.eq.s32 	%p6, %r3, 0;
	@%p6 bra 	$L__BB2_14;
	and.b32  	%r9, %r16, 3;
	setp.lt.u32 	%p7, %r3, 4;
	@%p7 bra 	$L__BB2_9;
	cvt.u64.u32 	%rd29, %r30;
	add.s64 	%rd30, %rd29, %rd4;
	shl.b64 	%rd31, %rd30, 2;
	add.s64 	%rd32, %rd2, %rd31;
	ld.global.f32 	%f41, [%rd32];
	add.s64 	%rd33, %rd29, %rd3;
	shl.b64 	%rd34, %rd33, 2;
	add.s64 	%rd35, %rd1, %rd34;
	ld.global.f32 	%f42, [%rd35];
	fma.rn.f32 	%f43, %f41, %f42, %f67;
	ld.global.f32 	%f44, [%rd32+4];
	ld.global.f32 	%f45, [%rd35+4];
	fma.rn.f32 	%f46, %f44, %f45, %f43;
	ld.global.f32 	%f47, [%rd32+8];
	ld.global.f32 	%f48, [%rd35+8];
	fma.rn.f32 	%f49, %f47, %f48, %f46;
	ld.global.f32 	%f50, [%rd32+12];
	ld.global.f32 	%f51, [%rd35+12];
	fma.rn.f32 	%f67, %f50, %f51, %f49;
	add.s32 	%r30, %r30, 4;
$L__BB2_9:
	setp.eq.s32 	%p8, %r9, 0;
	@%p8 bra 	$L__BB2_14;
	setp.eq.s32 	%p9, %r9, 1;
	@%p9 bra 	$L__BB2_12;
	cvt.u64.u32 	%rd36, %r30;
	add.s64 	%rd37, %rd36, %rd4;
	shl.b64 	%rd38, %rd37, 2;
	add.s64 	%rd39, %rd2, %rd38;
	ld.global.f32 	%f53, [%rd39];
	add.s64 	%rd40, %rd36, %rd3;
	shl.b64 	%rd41, %rd40, 2;
	add.s64 	%rd42, %rd1, %rd41;
	ld.global.f32 	%f54, [%rd42];
	fma.rn.f32 	%f55, %f53, %f54, %f67;
	ld.global.f32 	%f56, [%rd39+4];
	ld.global.f32 	%f57, [%rd42+4];
	fma.rn.f32 	%f67, %f56, %f57, %f55;
	add.s32 	%r30, %r30, 2;
$L__BB2_12:
	and.b32  	%r26, %r16, 1;
	setp.eq.b32 	%p10, %r26, 1;
	not.pred 	%p11, %p10;
	@%p11 bra 	$L__BB2_14;
	cvt.u64.u32 	%rd43, %r30;
	add.s64 	%rd44, %rd43, %rd4;
	shl.b64 	%rd45, %rd44, 2;
	add.s64 	%rd46, %rd2, %rd45;
	ld.global.f32 	%f58, [%rd46];
	add.s64 	%rd47, %rd43, %rd3;
	shl.b64 	%rd48, %rd47, 2;
	add.s64 	%rd49, %rd1, %rd48;
	ld.global.f32 	%f59, [%rd49];
	fma.rn.f32 	%f67, %f58, %f59, %f67;
$L__BB2_14:
	add.s32 	%r27, %r2, %r14;
	cvta.to.global.u64 	%rd50, %rd11;
	mul.wide.s32 	%rd51, %r27, 4;
	add.s64 	%rd52, %rd50, %rd51;
	st.global.f32 	[%rd52], %f67;
$L__BB2_15:
	ret;

}
	// .globl	_Z29UpdateApproximationAndResiduePfS_PKfPKiS3_S1_S1_iiiii
.visible .entry _Z29UpdateApproximationAndResiduePfS_PKfPKiS3_S1_S1_iiiii(
	.param .u64 .ptr .align 1 _Z29UpdateApproximationAndResiduePfS_PKfPKiS3_S1_S1_iiiii_param_0,
	.param .u64 .ptr .align 1 _Z29UpdateApproximationAndResiduePfS_PKfPKiS3_S1_S1_iiiii_param_1,
	.param .u64 .ptr .align 1 _Z29UpdateApproximationAndResiduePfS_PKfPKiS3_S1_S1_iiiii_param_2,
	.param .u64 .ptr .align 1 _Z29UpdateApproximationAndResiduePfS_PKfPKiS3_S1_S1_iiiii_param_3,
	.param .u64 .ptr .align 1 _Z29UpdateApproximationAndResiduePfS_PKfPKiS3_S1_S1_iiiii_param_4,
	.param .u64 .ptr .align 1 _Z29UpdateApproximationAndResiduePfS_PKfPKiS3_S1_S1_iiiii_param_5,
	.param .u64 .ptr .align 1 _Z29UpdateApproximationAndResiduePfS_PKfPKiS3_S1_S1_iiiii_param_6,
	.param .u32 _Z29UpdateApproximationAndResiduePfS_PKfPKiS3_S1_S1_iiiii_param_7,
	.param .u32 _Z29UpdateApproximationAndResiduePfS_PKfPKiS3_S1_S1_iiiii_param_8,
	.param .u32 _Z29UpdateApproximationAndResiduePfS_PKfPKiS3_S1_S1_iiiii_param_9,
	.param .u32 _Z29UpdateApproximationAndResiduePfS_PKfPKiS3_S1_S1_iiiii_param_10,
	.param .u32 _Z29UpdateApproximationAndResiduePfS_PKfPKiS3_S1_S1_iiiii_param_11
)
{
	.reg .pred 	%p<34>;
	.reg .b32 	%r<86>;
	.reg .b32 	%f<182>;
	.reg .b64 	%rd<111>;

	ld.param.u64 	%rd40, [_Z29UpdateApproximationAndResiduePfS_PKfPKiS3_S1_S1_iiiii_param_0];
	ld.param.u64 	%rd41, [_Z29UpdateApproximationAndResiduePfS_PKfPKiS3_S1_S1_iiiii_param_1];
	ld.param.u64 	%rd37, [_Z29UpdateApproximationAndResiduePfS_PKfPKiS3_S1_S1_iiiii_param_2];
	ld.param.u64 	%rd38, [_Z29UpdateApproximationAndResiduePfS_PKfPKiS3_S1_S1_iiiii_param_3];
	ld.param.u64 	%rd39, [_Z29UpdateApproximationAndResiduePfS_PKfPKiS3_S1_S1_iiiii_param_4];
	ld.param.u64 	%rd42, [_Z29UpdateApproximationAndResiduePfS_PKfPKiS3_S1_S1_iiiii_param_5];
	ld.param.u64 	%rd43, [_Z29UpdateApproximationAndResiduePfS_PKfPKiS3_S1_S1_iiiii_param_6];
	ld.param.u32 	%r47, [_Z29UpdateApproximationAndResiduePfS_PKfPKiS3_S1_S1_iiiii_param_7];
	ld.param.u32 	%r48, [_Z29UpdateApproximationAndResiduePfS_PKfPKiS3_S1_S1_iiiii_param_8];
	ld.param.u32 	%r49, [_Z29UpdateApproximationAndResiduePfS_PKfPKiS3_S1_S1_iiiii_param_9];
	ld.param.u32 	%r50, [_Z29UpdateApproximationAndResiduePfS_PKfPKiS3_S1_S1_iiiii_param_11];
	cvta.to.global.u64 	%rd1, %rd41;
	cvta.to.global.u64 	%rd2, %rd43;
	cvta.to.global.u64 	%rd3, %rd40;
	cvta.to.global.u64 	%rd4, %rd42;
	mov.u32 	%r51, %ctaid.x;
	mov.u32 	%r52, %ntid.x;
	mov.u32 	%r53, %tid.x;
	mad.lo.s32 	%r1, %r51, %r52, %r53;
	setp.ge.s32 	%p1, %r1, %r50;
	@%p1 bra 	$L__BB3_44;
	cvta.to.global.u64 	%rd44, %rd39;
	mul.wide.s32 	%rd45, %r1, 4;
	add.s64 	%rd46, %rd44, %rd45;
	ld.global.u32 	%r54, [%rd46];
	setp.ne.s32 	%p2, %r54, 0;
	@%p2 bra 	$L__BB3_44;
	mul.lo.s32 	%r55, %r49, %r1;
	cvt.s64.s32 	%rd5, %r55;
	mul.wide.s32 	%rd47, %r55, 4;
	add.s64 	%rd6, %rd3, %rd47;
	mul.lo.s32 	%r2, %r48, %r1;
	setp.lt.s32 	%p3, %r49, 1;
	@%p3 bra 	$L__BB3_15;
	and.b32  	%r3, %r49, 15;
	setp.lt.u32 	%p4, %r49, 16;
	mov.b32 	%r70, 0;
	@%p4 bra 	$L__BB3_6;
	and.b32  	%r70, %r49, 2147483632;
	mov.b32 	%r80, 0;
$L__BB3_5:
	.pragma "nounroll";
	mul.wide.u32 	%rd48, %r80, 4;
	add.s64 	%rd49, %rd6, %rd48;
	mov.b32 	%r58, 0;
	st.global.u32 	[%rd49], %r58;
	st.global.u32 	[%rd49+4], %r58;
	st.global.u32 	[%rd49+8], %r58;
	st.global.u32 	[%rd49+12], %r58;
	st.global.u32 	[%rd49+16], %r58;
	st.global.u32 	[%rd49+20], %r58;
	st.global.u32 	[%rd49+24], %r58;
	st.global.u32 	[%rd49+28], %r58;
	st.global.u32 	[%rd49+32], %r58;
	st.global.u32 	[%rd49+36], %r58;
	st.global.u32 	[%rd49+40], %r58;
	st.global.u32 	[%rd49+44], %r58;
	st.global.u32 	[%rd49+48], %r58;
	st.global.u32 	[%rd49+52], %r58;
	st.global.u32 	[%rd49+56], %r58;
	st.global.u32 	[%rd49+60], %r58;
	add.s32 	%r80, %r80, 16;
	setp.eq.s32 	%p5, %r80, %r70;
	@%p5 bra 	$L__BB3_6;
	bra.uni 	$L__BB3_5;
$L__BB3_6:
	setp.eq.s32 	%p6, %r3, 0;
	@%p6 bra 	$L__BB3_15;
	and.b32  	%r6, %r49, 7;
	setp.lt.u32 	%p7, %r3, 8;
	@%p7 bra 	$L__BB3_9;
	mul.wide.u32 	%rd50, %r70, 4;
	add.s64 	%rd51, %rd6, %rd50;
	mov.b32 	%r59, 0;
	st.global.u32 	[%rd51], %r59;
	st.global.u32 	[%rd51+4], %r59;
	st.global.u32 	[%rd51+8], %r59;
	st.global.u32 	[%rd51+12], %r59;
	st.global.u32 	[%rd51+16], %r59;
	st.global.u32 	[%rd51+20], %r59;
	st.global.u32 	[%rd51+24], %r59;
	st.global.u32 	[%rd51+28], %r59;
	add.s32 	%r70, %r70, 8;
$L__BB3_9:
	setp.eq.s32 	%p8, %r6, 0;
	@%p8 bra 	$L__BB3_15;
	and.b32  	%r9, %r49, 3;
	setp.lt.u32 	%p9, %r6, 4;
	@%p9 bra 	$L__BB3_12;
	mul.wide.u32 	%rd52, %r70, 4;
	add.s64 	%rd53, %rd6, %rd52;
	mov.b32 	%r60, 0;
	st.global.u32 	[%rd53], %r60;
	st.global.u32 	[%rd53+4], %r60;
	st.global.u32 	[%rd53+8], %r60;
	st.global.u32 	[%rd53+12], %r60;
	add.s32 	%r70, %r70, 4;
$L__BB3_12:
	setp.eq.s32 	%p10, %r9, 0;
	@%p10 bra 	$L__BB3_15;
	mov.b32 	%r74, 0;
$L__BB3_14:
	.pragma "nounroll";
	mul.wide.u32 	%rd54, %r70, 4;
	add.s64 	%rd55, %rd6, %rd54;
	mov.b32 	%r62, 0;
	st.global.u32 	[%rd55], %r62;
	add.s32 	%r70, %r70, 1;
	add.s32 	%r74, %r74, 1;
	setp.ne.s32 	%p11, %r74, %r9;
	@%p11 bra 	$L__BB3_14;
$L__BB3_15:
	setp.lt.s32 	%p12, %r49, 1;
	setp.lt.s32 	%p13, %r47, 0;
	or.pred  	%p14, %p13, %p12;
	@%p14 bra 	$L__BB3_31;
	and.b32  	%r16, %r49, 15;
	and.b32  	%r17, %r49, 7;
	and.b32  	%r18, %r49, 2147483632;
	and.b32  	%r19, %r49, 3;
	neg.s32 	%r20, %r18;
	cvta.to.global.u64 	%rd7, %rd38;
	cvta.to.global.u64 	%rd8, %rd37;
	cvt.s64.s32 	%rd9, %r2;
	mov.b32 	%r75, 0;
$L__BB3_17:
	mov.u32 	%r21, %r75;
	setp.lt.u32 	%p15, %r49, 16;
	cvt.u64.u32 	%rd56, %r21;
	add.s64 	%rd57, %rd56, %rd9;
	shl.b64 	%rd58, %rd57, 2;
	add.s64 	%rd59, %rd7, %rd58;
	ld.global.u32 	%r65, [%rd59];
	mul.lo.s32 	%r66, %r65, %r49;
	cvt.s64.s32 	%rd10, %r66;
	add.s64 	%rd60, %rd8, %rd58;
	ld.global.f32 	%f1, [%rd60];
	mov.b32 	%r78, 0;
	@%p15 bra 	$L__BB3_20;
	shl.b64 	%rd61, %rd5, 2;
	add.s64 	%rd62, %rd61, %rd3;
	add.s64 	%rd103, %rd62, 32;
	shl.b64 	%rd63, %rd10, 2;
	add.s64 	%rd64, %rd4, %rd63;
	add.s64 	%rd104, %rd64, 32;
	mov.u32 	%r76, %r20;
$L__BB3_19:
	.pragma "nounroll";
	ld.global.f32 	%f2, [%rd104+-32];
	ld.global.f32 	%f3, [%rd103+-32];
	fma.rn.f32 	%f4, %f1, %f2, %f3;
	st.global.f32 	[%rd103+-32], %f4;
	ld.global.f32 	%f5, [%rd104+-28];
	ld.global.f32 	%f6, [%rd103+-28];
	fma.rn.f32 	%f7, %f1, %f5, %f6;
	st.global.f32 	[%rd103+-28], %f7;
	ld.global.f32 	%f8, [%rd104+-24];
	ld.global.f32 	%f9, [%rd103+-24];
	fma.rn.f32 	%f10, %f1, %f8, %f9;
	st.global.f32 	[%rd103+-24], %f10;
	ld.global.f32 	%f11, [%rd104+-20];
	ld.global.f32 	%f12, [%rd103+-20];
	fma.rn.f32 	%f13, %f1, %f11, %f12;
	st.global.f32 	[%rd103+-20], %f13;
	ld.global.f32 	%f14, [%rd104+-16];
	ld.global.f32 	%f15, [%rd103+-16];
	fma.rn.f32 	%f16, %f1, %f14, %f15;
	st.global.f32 	[%rd103+-16], %f16;
	ld.global.f32 	%f17, [%rd104+-12];
	ld.global.f32 	%f18, [%rd103+-12];
	fma.rn.f32 	%f19, %f1, %f17, %f18;
	st.global.f32 	[%rd103+-12], %f19;
	ld.global.f32 	%f20, [%rd104+-8];
	ld.global.f32 	%f21, [%rd103+-8];
	fma.rn.f32 	%f22, %f1, %f20, %f21;
	st.global.f32 	[%rd103+-8], %f22;
	ld.global.f32 	%f23, [%rd104+-4];
	ld.global.f32 	%f24, [%rd103+-4];
	fma.rn.f32 	%f25, %f1, %f23, %f24;
	st.global.f32 	[%rd103+-4], %f25;
	ld.global.f32 	%f26, [%rd104];
	ld.global.f32 	%f27, [%rd103];
	fma.rn.f32 	%f28, %f1, %f26, %f27;
	st.global.f32 	[%rd103], %f28;
	ld.global.f32 	%f29, [%rd104+4];
	ld.global.f32 	%f30, [%rd103+4];
	fma.rn.f32 	%f31, %f1, %f29, %f30;
	st.global.f32 	[%rd103+4], %f31;
	ld.global.f32 	%f32, [%rd104+8];
	ld.global.f32 	%f33, [%rd103+8];
	fma.rn.f32 	%f34, %f1, %f32, %f33;
	st.global.f32 	[%rd103+8], %f34;
	ld.global.f32 	%f35, [%rd104+12];
	ld.global.f32 	%f36, [%rd103+12];
	fma.rn.f32 	%f37, %f1, %f35, %f36;
	st.global.f32 	[%rd103+12], %f37;
	ld.global.f32 	%f38, [%rd104+16];
	ld.global.f32 	%f39, [%rd103+16];
	fma.rn.f32 	%f40, %f1, %f38, %f39;
	st.global.f32 	[%rd103+16], %f40;
	ld.global.f32 	%f41, [%rd104+20];
	ld.global.f32 	%f42, [%rd103+20];
	fma.rn.f32 	%f43, %f1, %f41, %f42;
	st.global.f32 	[%rd103+20], %f43;
	ld.global.f32 	%f44, [%rd104+24];
	ld.global.f32 	%f45, [%rd103+24];
	fma.rn.f32 	%f46, %f1, %f44, %f45;
	st.global.f32 	[%rd103+24], %f46;
	ld.global.f32 	%f47, [%rd104+28];
	ld.global.f32 	%f48, [%rd103+28];
	fma.rn.f32 	%f49, %f1, %f47, %f48;
	st.global.f32 	[%rd103+28], %f49;
	add.s32 	%r76, %r76, 16;
	add.s64 	%rd104, %rd104, 64;
	add.s64 	%rd103, %rd103, 64;
	setp.ne.s32 	%p16, %r76, 0;
	mov.u32 	%r78, %r18;
	@%p16 bra 	$L__BB3_19;
$L__BB3_20:
	setp.eq.s32 	%p17, %r16, 0;
	@%p17 bra 	$L__BB3_30;
	add.s32 	%r67, %r16, -1;
	setp.lt.u32 	%p18, %r67, 7;
	@%p18 bra 	$L__BB3_23;
	cvt.u64.u32 	%rd65, %r78;
	add.s64 	%rd66, %rd65, %rd10;
	shl.b64 	%rd67, %rd66, 2;
	add.s64 	%rd68, %rd4, %rd67;
	ld.global.f32 	%f50, [%rd68];
	mul.wide.u32 	%rd69, %r78, 4;
	add.s64 	%rd70, %rd6, %rd69;
	ld.global.f32 	%f51, [%rd70];
	fma.rn.f32 	%f52, %f1, %f50, %f51;
	st.global.f32 	[%rd70], %f52;
	ld.global.f32 	%f53, [%rd68+4];
	ld.global.f32 	%f54, [%rd70+4];
	fma.rn.f32 	%f55, %f1, %f53, %f54;
	st.global.f32 	[%rd70+4], %f55;
	ld.global.f32 	%f56, [%rd68+8];
	ld.global.f32 	%f57, [%rd70+8];
	fma.rn.f32 	%f58, %f1, %f56, %f57;
	st.global.f32 	[%rd70+8], %f58;
	ld.global.f32 	%f59, [%rd68+12];
	ld.global.f32 	%f60, [%rd70+12];
	fma.rn.f32 	%f61, %f1, %f59, %f60;
	st.global.f32 	[%rd70+12], %f61;
	ld.global.f32 	%f62, [%rd68+16];
	ld.global.f32 	%f63, [%rd70+16];
	fma.rn.f32 	%f64, %f1, %f62, %f63;
	st.global.f32 	[%rd70+16], %f64;
	ld.global.f32 	%f65, [%rd68+20];
	ld.global.f32 	%f66, [%rd70+20];
	fma.rn.f32 	%f67, %f1, %f65, %f66;
	st.global.f32 	[%rd70+20], %f67;
	ld.global.f32 	%f68, [%rd68+24];
	ld.global.f32 	%f69, [%rd70+24];
	fma.rn.f32 	%f70, %f1, %f68, %f69;
	st.global.f32 	[%rd70+24], %f70;
	ld.global.f32 	%f71, [%rd68+28];
	ld.global.f32 	%f72, [%rd70+28];
	fma.rn.f32 	%f73, %f1, %f71, %f72;
	st.global.f32 	[%rd70+28], %f73;
	add.s32 	%r78, %r78, 8;
$L__BB3_23:
	setp.eq.s32 	%p19, %r17, 0;
	@%p19 bra 	$L__BB3_30;
	add.s32 	%r68, %r17, -1;
	setp.lt.u32 	%p20, %r68, 3;
	@%p20 bra 	$L__BB3_26;
	cvt.u64.u32 	%rd71, %r78;
	add.s64 	%rd72, %rd71, %rd10;
	shl.b64 	%rd73, %rd72, 2;
	add.s64 	%rd74, %rd4, %rd73;
	ld.global.f32 	%f74, [%rd74];
	mul.wide.u32 	%rd75, %r78, 4;
	add.s64 	%rd76, %rd6, %rd75;
	ld.global.f32 	%f75, [%rd76];
	fma.rn.f32 	%f76, %f1, %f74, %f75;
	st.global.f32 	[%rd76], %f76;
	ld.global.f32 	%f77, [%rd74+4];
	ld.global.f32 	%f78, [%rd76+4];
	fma.rn.f32 	%f79, %f1, %f77, %f78;
	st.global.f32 	[%rd76+4], %f79;
	ld.global.f32 	%f80, [%rd74+8];
	ld.global.f32 	%f81, [%rd76+8];
	fma.rn.f32 	%f82, %f1, %f80, %f81;
	st.global.f32 	[%rd76+8], %f82;
	ld.global.f32 	%f83, [%rd74+12];
	ld.global.f32 	%f84, [%rd76+12];
	fma.rn.f32 	%f85, %f1, %f83, %f84;
	st.global.f32 	[%rd76+12], %f85;
	add.s32 	%r78, %r78, 4;
$L__BB3_26:
	setp.eq.s32 	%p21, %r19, 0;
	@%p21 bra 	$L__BB3_30;
	setp.eq.s32 	%p22, %r19, 1;
	cvt.u64.u32 	%rd77, %r78;
	add.s64 	%rd78, %rd77, %rd10;
	shl.b64 	%rd79, %rd78, 2;
	add.s64 	%rd17, %rd4, %rd79;
	ld.global.f32 	%f86, [%rd17];
	mul.wide.u32 	%rd80, %r78, 4;
	add.s64 	%rd18, %rd6, %rd80;
	ld.global.f32 	%f87, [%rd18];
	fma.rn.f32 	%f88, %f1, %f86, %f87;
	st.global.f32 	[%rd18], %f88;
	@%p22 bra 	$L__BB3_30;
	setp.eq.s32 	%p23, %r19, 2;
	ld.global.f32 	%f89, [%rd17+4];
	ld.global.f32 	%f90, [%rd18+4];
	fma.rn.f32 	%f91, %f1, %f89, %f90;
	st.global.f32 	[%rd18+4], %f91;
	@%p23 bra 	$L__BB3_30;
	ld.global.f32 	%f92, [%rd17+8];
	ld.global.f32 	%f93, [%rd18+8];
	fma.rn.f32 	%f94, %f1, %f92, %f93;
	st.global.f32 	[%rd18+8], %f94;
$L__BB3_30:
	add.s32 	%r75, %r21, 1;
	setp.eq.s32 	%p24, %r21, %r47;
	@%p24 bra 	$L__BB3_31;
	bra.uni 	$L__BB3_17;
$L__BB3_31:
	setp.lt.s32 	%p25, %r49, 1;
	@%p25 bra 	$L__BB3_44;
	and.b32  	%r32, %r49, 15;
	setp.lt.u32 	%p26, %r49, 16;
	mov.b32 	%r83, 0;
	@%p26 bra 	$L__BB3_35;
	and.b32  	%r83, %r49, 2147483632;
	neg.s32 	%r81, %r83;
	shl.b64 	%rd81, %rd5, 2;
	add.s64 	%rd82, %rd81, 32;
	add.s64 	%rd107, %rd2, %rd82;
	add.s64 	%rd106, %rd1, %rd82;
	add.s64 	%rd105, %rd3, %rd82;
$L__BB3_34:
	.pragma "nounroll";
	ld.global.f32 	%f95, [%rd107+-32];
	ld.global.f32 	%f96, [%rd105+-32];
	sub.f32 	%f97, %f95, %f96;
	st.global.f32 	[%rd106+-32], %f97;
	ld.global.f32 	%f98, [%rd107+-28];
	ld.global.f32 	%f99, [%rd105+-28];
	sub.f32 	%f100, %f98, %f99;
	st.global.f32 	[%rd106+-28], %f100;
	ld.global.f32 	%f101, [%rd107+-24];
	ld.global.f32 	%f102, [%rd105+-24];
	sub.f32 	%f103, %f101, %f102;
	st.global.f32 	[%rd106+-24], %f103;
	ld.global.f32 	%f104, [%rd107+-20];
	ld.global.f32 	%f105, [%rd105+-20];
	sub.f32 	%f106, %f104, %f105;
	st.global.f32 	[%rd106+-20], %f106;
	ld.global.f32 	%f107, [%rd107+-16];
	ld.global.f32 	%f108, [%rd105+-16];
	sub.f32 	%f109, %f107, %f108;
	st.global.f32 	[%rd106+-16], %f109;
	ld.global.f32 	%f110, [%rd107+-12];
	ld.global.f32 	%f111, [%rd105+-12];
	sub.f32 	%f112, %f110, %f111;
	st.global.f32 	[%rd106+-12], %f112;
	ld.global.f32 	%f113, [%rd107+-8];
	ld.global.f32 	%f114, [%rd105+-8];
	sub.f32 	%f115, %f113, %f114;
	st.global.f32 	[%rd106+-8], %f115;
	ld.global.f32 	%f116, [%rd107+-4];
	ld.global.f32 	%f117, [%rd105+-4];
	sub.f32 	%f118, %f116, %f117;
	st.global.f32 	[%rd106+-4], %f118;
	ld.global.f32 	%f119, [%rd107];
	ld.global.f32 	%f120, [%rd105];
	sub.f32 	%f121, %f119, %f120;
	st.global.f32 	[%rd106], %f121;
	ld.global.f32 	%f122, [%rd107+4];
	ld.global.f32 	%f123, [%rd105+4];
	sub.f32 	%f124, %f122, %f123;
	st.global.f32 	[%rd106+4], %f124;
	ld.global.f32 	%f125, [%rd107+8];
	ld.global.f32 	%f126, [%rd105+8];
	sub.f32 	%f127, %f125, %f126;
	st.global.f32 	[%rd106+8], %f127;
	ld.global.f32 	%f128, [%rd107+12];
	ld.global.f32 	%f129, [%rd105+12];
	sub.f32 	%f130, %f128, %f129;
	st.global.f32 	[%rd106+12], %f130;
	ld.global.f32 	%f131, [%rd107+16];
	ld.global.f32 	%f132, [%rd105+16];
	sub.f32 	%f133, %f131, %f132;
	st.global.f32 	[%rd106+16], %f133;
	ld.global.f32 	%f134, [%rd107+20];
	ld.global.f32 	%f135, [%rd105+20];
	sub.f32 	%f136, %f134, %f135;
	st.global.f32 	[%rd106+20], %f136;
	ld.global.f32 	%f137, [%rd107+24];
	ld.global.f32 	%f138, [%rd105+24];
	sub.f32 	%f139, %f137, %f138;
	st.global.f32 	[%rd106+24], %f139;
	ld.global.f32 	%f140, [%rd107+28];
	ld.global.f32 	%f141, [%rd105+28];
	sub.f32 	%f142, %f140, %f141;
	st.global.f32 	[%rd106+28], %f142;
	add.s32 	%r81, %r81, 16;
	add.s64 	%rd107, %rd107, 64;
	add.s64 	%rd106, %rd106, 64;
	add.s64 	%rd105, %rd105, 64;
	setp.ne.s32 	%p27, %r81, 0;
	@%p27 bra 	$L__BB3_34;
$L__BB3_35:
	setp.eq.s32 	%p28, %r32, 0;
	@%p28 bra 	$L__BB3_44;
	and.b32  	%r38, %r49, 7;
	setp.lt.u32 	%p29, %r32, 8;
	@%p29 bra 	$L__BB3_38;
	cvt.u64.u32 	%rd83, %r83;
	add.s64 	%rd84, %rd83, %rd5;
	shl.b64 	%rd85, %rd84, 2;
	add.s64 	%rd86, %rd2, %rd85;
	ld.global.f32 	%f143, [%rd86];
	mul.wide.u32 	%rd87, %r83, 4;
	add.s64 	%rd88, %rd6, %rd87;
	ld.global.f32 	%f144, [%rd88];
	sub.f32 	%f145, %f143, %f144;
	add.s64 	%rd89, %rd1, %rd85;
	st.global.f32 	[%rd89], %f145;
	ld.global.f32 	%f146, [%rd86+4];
	ld.global.f32 	%f147, [%rd88+4];
	sub.f32 	%f148, %f146, %f147;
	st.global.f32 	[%rd89+4], %f148;
	ld.global.f32 	%f149, [%rd86+8];
	ld.global.f32 	%f150, [%rd88+8];
	sub.f32 	%f151, %f149, %f150;
	st.global.f32 	[%rd89+8], %f151;
	ld.global.f32 	%f152, [%rd86+12];
	ld.global.f32 	%f153, [%rd88+12];
	sub.f32 	%f154, %f152, %f153;
	st.global.f32 	[%rd89+12], %f154;
	ld.global.f32 	%f155, [%rd86+16];
	ld.global.f32 	%f156, [%rd88+16];
	sub.f32 	%f157, %f155, %f156;
	st.global.f32 	[%rd89+16], %f157;
	ld.global.f32 	%f158, [%rd86+20];
	ld.global.f32 	%f159, [%rd88+20];
	sub.f32 	%f160, %f158, %f159;
	st.global.f32 	[%rd89+20], %f160;
	ld.global.f32 	%f161, [%rd86+24];
	ld.global.f32 	%f162, [%rd88+24];
	sub.f32 	%f163, %f161, %f162;
	st.global.f32 	[%rd89+24], %f163;
	ld.global.f32 	%f164, [%rd86+28];
	ld.global.f32 	%f165, [%rd88+28];
	sub.f32 	%f166, %f164, %f165;
	st.global.f32 	[%rd89+28], %f166;
	add.s32 	%r83, %r83, 8;
$L__BB3_38:
	setp.eq.s32 	%p30, %r38, 0;
	@%p30 bra 	$L__BB3_44;
	and.b32  	%r41, %r49, 3;
	setp.lt.u32 	%p31, %r38, 4;
	@%p31 bra 	$L__BB3_41;
	cvt.u64.u32 	%rd90, %r83;
	add.s64 	%rd91, %rd90, %rd5;
	shl.b64 	%rd92, %rd91, 2;
	add.s64 	%rd93, %rd2, %rd92;
	ld.global.f32 	%f167, [%rd93];
	mul.wide.u32 	%rd94, %r83, 4;
	add.s64 	%rd95, %rd6, %rd94;
	ld.global.f32 	%f168, [%rd95];
	sub.f32 	%f169, %f167, %f168;
	add.s64 	%rd96, %rd1, %rd92;
	st.global.f32 	[%rd96], %f169;
	ld.global.f32 	%f170, [%rd93+4];
	ld.global.f32 	%f171, [%rd95+4];
	sub.f32 	%f172, %f170, %f171;
	st.global.f32 	[%rd96+4], %f172;
	ld.global.f32 	%f173, [%rd93+8];
	ld.global.f32 	%f174, [%rd95+8];
	sub.f32 	%f175, %f173, %f174;
	st.global.f32 	[%rd96+8], %f175;
	ld.global.f32 	%f176, [%rd93+12];
	ld.global.f32 	%f177, [%rd95+12];
	sub.f32 	%f178, %f176, %f177;
	st.global.f32 	[%rd96+12], %f178;
	add.s32 	%r83, %r83, 4;
$L__BB3_41:
	setp.eq.s32 	%p32, %r41, 0;
	@%p32 bra 	$L__BB3_44;
	shl.b64 	%rd97, %rd5, 2;
	cvt.u64.u32 	%rd98, %r83;
	mul.wide.u32 	%rd99, %r83, 4;
	add.s64 	%rd100, %rd97, %rd99;
	add.s64 	%rd110, %rd3, %rd100;
	add.s64 	%rd101, %rd5, %rd98;
	shl.b64 	%rd102, %rd101, 2;
	add.s64 	%rd109, %rd1, %rd102;
	add.s64 	%rd108, %rd2, %rd102;
	neg.s32 	%r85, %r41;
$L__BB3_43:
	.pragma "nounroll";
	ld.global.f32 	%f179, [%rd108];
	ld.global.f32 	%f180, [%rd110];
	sub.f32 	%f181, %f179, %f180;
	st.global.f32 	[%rd109], %f181;
	add.s64 	%rd110, %rd110, 4;
	add.s64 	%rd109, %rd109, 4;
	add.s64 	%rd108, %rd108, 4;
	add.s32 	%r85, %r85, 1;
	setp.ne.s32 	%p33, %r85, 0;
	@%p33 bra 	$L__BB3_43;
$L__BB3_44:
	ret;

}
	// .globl	_Z14UpdateConvergePiPKfiif
.visible .entry _Z14UpdateConvergePiPKfiif(
	.param .u64 .ptr .align 1 _Z14UpdateConvergePiPKfiif_param_0,
	.param .u64 .ptr .align 1 _Z14UpdateConvergePiPKfiif_param_1,
	.param .u32 _Z14UpdateConvergePiPKfiif_param_2,
	.param .u32 _Z14UpdateConvergePiPKfiif_param_3,
	.param .f32 _Z14UpdateConvergePiPKfiif_param_4
)
{
	.reg .pred 	%p<13>;
	.reg .b32 	%r<31>;
	.reg .b32 	%f<84>;
	.reg .b64 	%rd<29>;

	ld.param.u64 	%rd10, [_Z14UpdateConvergePiPKfiif_param_0];
	ld.param.u64 	%rd11, [_Z14UpdateConvergePiPKfiif_param_1];
	ld.param.u32 	%r17, [_Z14UpdateConvergePiPKfiif_param_2];
	ld.param.u32 	%r18, [_Z14UpdateConvergePiPKfiif_param_3];
	ld.param.f32 	%f14, [_Z14UpdateConvergePiPKfiif_param_4];
	cvta.to.global.u64 	%rd1, %rd11;
	mov.u32 	%r19, %ctaid.x;
	mov.u32 	%r20, %ntid.x;
	mov.u32 	%r21, %tid.x;
	mad.lo.s32 	%r1, %r19, %r20, %r21;
	setp.ge.s32 	%p1, %r1, %r18;
	@%p1 bra 	$L__BB4_17;
	cvta.to.global.u64 	%rd12, %rd10;
	mul.wide.s32 	%rd13, %r1, 4;
	add.s64 	%rd2, %rd12, %rd13;
	ld.global.u32 	%r22, [%rd2];
	setp.ne.s32 	%p2, %r22, 0;
	@%p2 bra 	$L__BB4_17;
	mul.lo.s32 	%r23, %r17, %r1;
	cvt.s64.s32 	%rd3, %r23;
	setp.lt.s32 	%p3, %r17, 1;
	mov.f32 	%f83, 0f00000000;
	@%p3 bra 	$L__BB4_15;
	and.b32  	%r2, %r17, 15;
	setp.lt.u32 	%p4, %r17, 16;
	mov.f32 	%f83, 0f00000000;
	mov.b32 	%r28, 0;
	@%p4 bra 	$L__BB4_6;
	and.b32  	%r28, %r17, 2147483632;
	neg.s32 	%r26, %r28;
	shl.b64 	%rd14, %rd3, 2;
	add.s64 	%rd15, %rd14, %rd1;
	add.s64 	%rd27, %rd15, 32;
	mov.f32 	%f83, 0f00000000;
$L__BB4_5:
	.pragma "nounroll";
	ld.global.f32 	%f19, [%rd27+-32];
	fma.rn.f32 	%f20, %f19, %f19, %f83;
	ld.global.f32 	%f21, [%rd27+-28];
	fma.rn.f32 	%f22, %f21, %f21, %f20;
	ld.global.f32 	%f23, [%rd27+-24];
	fma.rn.f32 	%f24, %f23, %f23, %f22;
	ld.global.f32 	%f25, [%rd27+-20];
	fma.rn.f32 	%f26, %f25, %f25, %f24;
	ld.global.f32 	%f27, [%rd27+-16];
	fma.rn.f32 	%f28, %f27, %f27, %f26;
	ld.global.f32 	%f29, [%rd27+-12];
	fma.rn.f32 	%f30, %f29, %f29, %f28;
	ld.global.f32 	%f31, [%rd27+-8];
	fma.rn.f32 	%f32, %f31, %f31, %f30;
	ld.global.f32 	%f33, [%rd27+-4];
	fma.rn.f32 	%f34, %f33, %f33, %f32;
	ld.global.f32 	%f35, [%rd27];
	fma.rn.f32 	%f36, %f35, %f35, %f34;
	ld.global.f32 	%f37, [%rd27+4];
	fma.rn.f32 	%f38, %f37, %f37, %f36;
	ld.global.f32 	%f39, [%rd27+8];
	fma.rn.f32 	%f40, %f39, %f39, %f38;
	ld.global.f32 	%f41, [%rd27+12];
	fma.rn.f32 	%f42, %f41, %f41, %f40;
	ld.global.f32 	%f43, [%rd27+16];
	fma.rn.f32 	%f44, %f43, %f43, %f42;
	ld.global.f32 	%f45, [%rd27+20];
	fma.rn.f32 	%f46, %f45, %f45, %f44;
	ld.global.f32 	%f47, [%rd27+24];
	fma.rn.f32 	%f48, %f47, %f47, %f46;
	ld.global.f32 	%f49, [%rd27+28];
	fma.rn.f32 	%f83, %f49, %f49, %f48;
	add.s32 	%r26, %r26, 16;
	add.s64 	%rd27, %rd27, 64;
	setp.ne.s32 	%p5, %r26, 0;
	@%p5 bra 	$L__BB4_5;
$L__BB4_6:
	setp.eq.s32 	%p6, %r2, 0;
	@%p6 bra 	$L__BB4_15;
	and.b32  	%r8, %r17, 7;
	setp.lt.u32 	%p7, %r2, 8;
	@%p7 bra 	$L__BB4_9;
	cvt.u64.u32 	%rd16, %r28;
	add.s64 	%rd17, %rd16, %rd3;
	shl.b64 	%rd18, %rd17, 2;
	add.s64 	%rd19, %rd1, %rd18;
	ld.global.f32 	%f51, [%rd19];
	fma.rn.f32 	%f52, %f51, %f51, %f83;
	ld.global.f32 	%f53, [%rd19+4];
	fma.rn.f32 	%f54, %f53, %f53, %f52;
	ld.global.f32 	%f55, [%rd19+8];
	fma.rn.f32 	%f56, %f55, %f55, %f54;
	ld.global.f32 	%f57, [%rd19+12];
	fma.rn.f32 	%f58, %f57, %f57, %f56;
	ld.global.f32 	%f59, [%rd19+16];
	fma.rn.f32 	%f60, %f59, %f59, %f58;
	ld.global.f32 	%f61, [%rd19+20];
	fma.rn.f32 	%f62, %f61, %f61, %f60;
	ld.global.f32 	%f63, [%rd19+24];
	fma.rn.f32 	%f64, %f63, %f63, %f62;
	ld.global.f32 	%f65, [%rd19+28];
	fma.rn.f32 	%f83, %f65, %f65, %f64;
	add.s32 	%r28, %r28, 8;
$L__BB4_9:
	setp.eq.s32 	%p8, %r8, 0;
	@%p8 bra 	$L__BB4_15;
	and.b32  	%r11, %r17, 3;
	setp.lt.u32 	%p9, %r8, 4;
	@%p9 bra 	$L__BB4_12;
	cvt.u64.u32 	%rd20, %r28;
	add.s64 	%rd21, %rd20, %rd3;
	shl.b64 	%rd22, %rd21, 2;
	add.s64 	%rd23, %rd1, %rd22;
	ld.global.f32 	%f67, [%rd23];
	fma.rn.f32 	%f68, %f67, %f67, %f83;
	ld.global.f32 	%f69, [%rd23+4];
	fma.rn.f32 	%f70, %f69, %f69, %f68;
	ld.global.f32 	%f71, [%rd23+8];
	fma.rn.f32 	%f72, %f71, %f71, %f70;
	ld.global.f32 	%f73, [%rd23+12];
	fma.rn.f32 	%f83, %f73, %f73, %f72;
	add.s32 	%r28, %r28, 4;
$L__BB4_12:
	setp.eq.s32 	%p10, %r11, 0;
	@%p10 bra 	$L__BB4_15;
	cvt.u64.u32 	%rd24, %r28;
	add.s64 	%rd25, %rd3, %rd24;
	shl.b64 	%rd26, %rd25, 2;
	add.s64 	%rd28, %rd1, %rd26;
	neg.s32 	%r30, %r11;
$L__BB4_14:
	.pragma "nounroll";
	ld.global.f32 	%f74, [%rd28];
	fma.rn.f32 	%f83, %f74, %f74, %f83;
	add.s64 	%rd28, %rd28, 4;
	add.s32 	%r30, %r30, 1;
	setp.ne.s32 	%p11, %r30, 0;
	@%p11 bra 	$L__BB4_14;
$L__BB4_15:
	setp.geu.f32 	%p12, %f83, %f14;
	@%p12 bra 	$L__BB4_17;
	mov.b32 	%r25, 1;
	st.global.u32 	[%rd2], %r25;
$L__BB4_17:
	ret;

}
	// .globl	_Z7InitPtrPPfS_ii
.visible .entry _Z7InitPtrPPfS_ii(
	.param .u64 .ptr .align 1 _Z7InitPtrPPfS_ii_param_0,
	.param .u64 .ptr .align 1 _Z7InitPtrPPfS_ii_param_1,
	.param .u32 _Z7InitPtrPPfS_ii_param_2,
	.param .u32 _Z7InitPtrPPfS_ii_param_3
)
{
	.reg .pred 	%p<2>;
	.reg .b32 	%r<8>;
	.reg .b64 	%rd<8>;

	ld.param.u64 	%rd1, [_Z7InitPtrPPfS_ii_param_0];
	ld.param.u64 	%rd2, [_Z7InitPtrPPfS_ii_param_1];
	ld.param.u32 	%r2, [_Z7InitPtrPPfS_ii_param_2];
	ld.param.u32 	%r3, [_Z7InitPtrPPfS_ii_param_3];
	mov.u32 	%r4, %ctaid.x;
	mov.u32 	%r5, %ntid.x;
	mov.u32 	%r6, %tid.x;
	mad.lo.s32 	%r1, %r4, %r5, %r6;
	setp.ge.s32 	%p1, %r1, %r3;
	@%p1 bra 	$L__BB5_2;
	cvta.to.global.u64 	%rd3, %rd1;
	mul.lo.s32 	%r7, %r2, %r1;
	mul.wide.s32 	%rd4, %r7, 4;
	add.s64 	%rd5, %rd2, %rd4;
	mul.wide.s32 	%rd6, %r1, 8;
	add.s64 	%rd7, %rd3, %rd6;
	st.global.u64 	[%rd7], %rd5;
$L__BB5_2:
	ret;

}


// ===== COMPILED SASS (sm_100) =====

	.target	sm_100

	.elftype	@"ET_EXEC"


//--------------------- .note.nv.tkinfo           --------------------------
	.section	.note.nv.tkinfo,"",@"SHT_NOTE"
	.sectionflags	@"SHF_NOTE_NV_TKINFO"
	.tkinfo
        /*0018*/ 	.word	0x00000002
        /*0030*/ 	.string	""
        /*0030*/ 	.string	"ptxas"
        /*0030*/ 	.string	"Cuda compilation tools, release 13.0, V13.0.88"
        /*0030*/ 	.string	"Build cuda_13.0.r13.0/compiler.36424714_0"
        /*0030*/ 	.string	"-arch sm_100 -m 64 "



//--------------------- .note.nv.cuinfo           --------------------------
	.section	.note.nv.cuinfo,"",@"SHT_NOTE"
	.sectionflags	@"SHF_NOTE_NV_CUINFO"
        /*0018*/ 	.short	0x0002
        /*001a*/ 	.short	0x0064
        /*001c*/ 	.short	0x0082
	.zero		2


//--------------------- .nv.info                  --------------------------
	.section	.nv.info,"",@"SHT_CUDA_INFO"
	.align	4


	//----- nvinfo : EIATTR_REGCOUNT
	.align		4
        /*0000*/ 	.byte	0x04, 0x2f
        /*0002*/ 	.short	(.L_1 - .L_0)
	.align		4
.L_0:
        /*0004*/ 	.word	index@(_Z26FindIndicesOfMaxResidueDotPiPKiPKfS3_iiiii)
        /*0008*/ 	.word	0x0000001e


	//----- nvinfo : EIATTR_FRAME_SIZE
	.align		4
.L_1:
        /*000c*/ 	.byte	0x04, 0x11
        /*000e*/ 	.short	(.L_3 - .L_2)
	.align		4
.L_2:
        /*0010*/ 	.word	index@(_Z26FindIndicesOfMaxResidueDotPiPKiPKfS3_iiiii)
        /*0014*/ 	.word	0x00000000


	//----- nvinfo : EIATTR_REGCOUNT
	.align		4
.L_3:
        /*0018*/ 	.byte	0x04, 0x2f
        /*001a*/ 	.short	(.L_5 - .L_4)
	.align		4
.L_4:
        /*001c*/ 	.word	index@(_Z10UpdateDtDsPfPKiS1_PKfiiii)
        /*0020*/ 	.word	0x00000019


	//----- nvinfo : EIATTR_FRAME_SIZE
	.align		4
.L_5:
        /*0024*/ 	.byte	0x04, 0x11
        /*0026*/ 	.short	(.L_7 - .L_6)
	.align		4
.L_6:
        /*0028*/ 	.word	index@(_Z10UpdateDtDsPfPKiS1_PKfiiii)
        /*002c*/ 	.word	0x00000000


	//----- nvinfo : EIATTR_REGCOUNT
	.align		4
.L_7:
        /*0030*/ 	.byte	0x04, 0x2f
        /*0032*/ 	.short	(.L_9 - .L_8)
	.align		4
.L_8:
        /*0034*/ 	.word	index@(_Z10UpdateDtvsPfPKiS1_PKfS3_iiiii)
        /*0038*/ 	.word	0x0000001f


	//----- nvinfo : EIATTR_FRAME_SIZE
	.align		4
.L_9:
        /*003c*/ 	.byte	0x04, 0x11
        /*003e*/ 	.short	(.L_11 - .L_10)
	.align		4
.L_10:
        /*0040*/ 	.word	index@(_Z10UpdateDtvsPfPKiS1_PKfS3_iiiii)
        /*0044*/ 	.word	0x00000000


	//----- nvinfo : EIATTR_REGCOUNT
	.align		4
.L_11:
        /*0048*/ 	.byte	0x04, 0x2f
        /*004a*/ 	.short	(.L_13 - .L_12)
	.align		4
.L_12:
        /*004c*/ 	.word	index@(_Z29UpdateApproximationAndResiduePfS_PKfPKiS3_S1_S1_iiiii)
        /*0050*/ 	.word	0x00000020


	//----- nvinfo : EIATTR_FRAME_SIZE
	.align		4
.L_13:
        /*0054*/ 	.byte	0x04, 0x11
        /*0056*/ 	.short	(.L_15 - .L_14)
	.align		4
.L_14:
        /*0058*/ 	.word	index@(_Z29UpdateApproximationAndResiduePfS_PKfPKiS3_S1_S1_iiiii)
        /*005c*/ 	.word	0x00000000


	//----- nvinfo : EIATTR_REGCOUNT
	.align		4
.L_15:
        /*0060*/ 	.byte	0x04, 0x2f
        /*0062*/ 	.short	(.L_17 - .L_16)
	.align		4
.L_16:
        /*0064*/ 	.word	index@(_Z14UpdateConvergePiPKfiif)
        /*0068*/ 	.word	0x00000020


	//----- nvinfo : EIATTR_FRAME_SIZE
	.align		4
.L_17:
        /*006c*/ 	.byte	0x04, 0x11
        /*006e*/ 	.short	(.L_19 - .L_18)
	.align		4
.L_18:
        /*0070*/ 	.word	index@(_Z14UpdateConvergePiPKfiif)
        /*0074*/ 	.word	0x00000000


	//----- nvinfo : EIATTR_REGCOUNT
	.align		4
.L_19:
        /*0078*/ 	.byte	0x04, 0x2f
        /*007a*/ 	.short	(.L_21 - .L_20)
	.align		4
.L_20:
        /*007c*/ 	.word	index@(_Z7InitPtrPPfS_ii)
        /*0080*/ 	.word	0x0000000c


	//----- nvinfo : EIATTR_FRAME_SIZE
	.align		4
.L_21:
        /*0084*/ 	.byte	0x04, 0x11
        /*0086*/ 	.short	(.L_23 - .L_22)
	.align		4
.L_22:
        /*0088*/ 	.word	index@(_Z7InitPtrPPfS_ii)
        /*008c*/ 	.word	0x00000000


	//----- nvinfo : EIATTR_MIN_STACK_SIZE
	.align		4
.L_23:
        /*0090*/ 	.byte	0x04, 0x12
        /*0092*/ 	.short	(.L_25 - .L_24)
	.align		4
.L_24:
        /*0094*/ 	.word	index@(_Z7InitPtrPPfS_ii)
        /*0098*/ 	.word	0x00000000


	//----- nvinfo : EIATTR_MIN_STACK_SIZE
	.align		4
.L_25:
        /*009c*/ 	.byte	0x04, 0x12
        /*009e*/ 	.short	(.L_27 - .L_26)
	.align		4
.L_26:
        /*00a0*/ 	.word	index@(_Z14UpdateConvergePiPKfiif)
        /*00a4*/ 	.word	0x00000000


	//----- nvinfo : EIATTR_MIN_STACK_SIZE
	.align		4
.L_27:
        /*00a8*/ 	.byte	0x04, 0x12
        /*00aa*/ 	.short	(.L_29 - .L_28)
	.align		4
.L_28:
        /*00ac*/ 	.word	index@(_Z29UpdateApproximationAndResiduePfS_PKfPKiS3_S1_S1_iiiii)
        /*00b0*/ 	.word	0x00000000


	//----- nvinfo : EIATTR_MIN_STACK_SIZE
	.align		4
.L_29:
        /*00b4*/ 	.byte	0x04, 0x12
        /*00b6*/ 	.short	(.L_31 - .L_30)
	.align		4
.L_30:
        /*00b8*/ 	.word	index@(_Z10UpdateDtvsPfPKiS1_PKfS3_iiiii)
        /*00bc*/ 	.word	0x00000000


	//----- nvinfo : EIATTR_MIN_STACK_SIZE
	.align		4
.L_31:
        /*00c0*/ 	.byte	0x04, 0x12
        /*00c2*/ 	.short	(.L_33 - .L_32)
	.align		4
.L_32:
        /*00c4*/ 	.word	index@(_Z10UpdateDtDsPfPKiS1_PKfiiii)
        /*00c8*/ 	.word	0x00000000


	//----- nvinfo : EIATTR_MIN_STACK_SIZE
	.align		4
.L_33:
        /*00cc*/ 	.byte	0x04, 0x12
        /*00ce*/ 	.short	(.L_35 - .L_34)
	.align		4
.L_34:
        /*00d0*/ 	.word	index@(_Z26FindIndicesOfMaxResidueDotPiPKiPKfS3_iiiii)
        /*00d4*/ 	.word	0x00000000
.L_35:


//--------------------- .nv.compat                --------------------------
	.section	.nv.compat,"",@"SHT_CUDA_COMPAT_INFO"
	.align	4
        /*0000*/ 	.byte	0x02, 0x09, 0x00, 0x00, 0x02, 0x02, 0x01, 0x00, 0x02, 0x05, 0x05, 0x00, 0x03, 0x07, 0x01, 0x01
        /*0010*/ 	.byte	0x02, 0x03, 0x00, 0x00, 0x02, 0x06, 0x01, 0x00, 0x04, 0x0b, 0x08, 0x00, 0x09, 0x00, 0x00, 0x00
        /*0020*/ 	.byte	0x00, 0x00, 0x00, 0x00


//--------------------- .nv.info._Z7InitPtrPPfS_ii --------------------------
	.section	.nv.info._Z7InitPtrPPfS_ii,"",@"SHT_CUDA_INFO"
	.sectionflags	@""
	.align	4


	//----- nvinfo : EIATTR_CUDA_API_VERSION
	.align		4
        /*0000*/ 	.byte	0x04, 0x37
        /*0002*/ 	.short	(.L_37 - .L_36)
.L_36:
        /*0004*/ 	.word	0x00000082


	//----- nvinfo : EIATTR_KPARAM_INFO
	.align		4
.L_37:
        /*0008*/ 	.byte	0x04, 0x17
        /*000a*/ 	.short	(.L_39 - .L_38)
.L_38:
        /*000c*/ 	.word	0x00000000
        /*0010*/ 	.short	0x0003
        /*0012*/ 	.short	0x0014
        /*0014*/ 	.byte	0x00, 0xf0, 0x11, 0x00


	//----- nvinfo : EIATTR_KPARAM_INFO
	.align		4
.L_39:
        /*0018*/ 	.byte	0x04, 0x17
        /*001a*/ 	.short	(.L_41 - .L_40)
.L_40:
        /*001c*/ 	.word	0x00000000
        /*0020*/ 	.short	0x0002
        /*0022*/ 	.short	0x0010
        /*0024*/ 	.byte	0x00, 0xf0, 0x11, 0x00


	//----- nvinfo : EIATTR_KPARAM_INFO
	.align		4
.L_41:
        /*0028*/ 	.byte	0x04, 0x17
        /*002a*/ 	.short	(.L_43 - .L_42)
.L_42:
        /*002c*/ 	.word	0x00000000
        /*0030*/ 	.short	0x0001
        /*0032*/ 	.short	0x0008
        /*0034*/ 	.byte	0x00, 0xf5, 0x21, 0x00


	//----- nvinfo : EIATTR_KPARAM_INFO
	.align		4
.L_43:
        /*0038*/ 	.byte	0x04, 0x17
        /*003a*/ 	.short	(.L_45 - .L_44)
.L_44:
        /*003c*/ 	.word	0x00000000
        /*0040*/ 	.short	0x0000
        /*0042*/ 	.short	0x0000
        /*0044*/ 	.byte	0x00, 0xf5, 0x21, 0x00


	//----- nvinfo : EIATTR_SPARSE_MMA_MASK
	.align		4
.L_45:
        /*0048*/ 	.byte	0x03, 0x50
        /*004a*/ 	.short	0x0000


	//----- nvinfo : EIATTR_MAXREG_COUNT
	.align		4
        /*004c*/ 	.byte	0x03, 0x1b
        /*004e*/ 	.short	0x00ff


	//----- nvinfo : EIATTR_MERCURY_ISA_VERSION
	.align		4
        /*0050*/ 	.byte	0x03, 0x5f
        /*0052*/ 	.short	0x0101


	//----- nvinfo : EIATTR_VRC_CTA_INIT_COUNT
	.align		4
        /*0054*/ 	.byte	0x02, 0x4a
	.zero		1
	.zero		1


	//----- nvinfo : EIATTR_EXIT_INSTR_OFFSETS
	.align		4
        /*0058*/ 	.byte	0x04, 0x1c
        /*005a*/ 	.short	(.L_47 - .L_46)


	//   ....[0]....
.L_46:
        /*005c*/ 	.word	0x00000070


	//   ....[1]....
        /*0060*/ 	.word	0x00000100


	//----- nvinfo : EIATTR_CBANK_PARAM_SIZE
	.align		4
.L_47:
        /*0064*/ 	.byte	0x03, 0x19
        /*0066*/ 	.short	0x0018


	//----- nvinfo : EIATTR_PARAM_CBANK
	.align		4
        /*0068*/ 	.byte	0x04, 0x0a
        /*006a*/ 	.short	(.L_49 - .L_48)
	.align		4
.L_48:
        /*006c*/ 	.word	index@(.nv.constant0._Z7InitPtrPPfS_ii)
        /*0070*/ 	.short	0x0380
        /*0072*/ 	.short	0x0018


	//----- nvinfo : EIATTR_SW_WAR
	.align		4
.L_49:
        /*0074*/ 	.byte	0x04, 0x36
        /*0076*/ 	.short	(.L_51 - .L_50)
.L_50:
        /*0078*/ 	.word	0x00000008
.L_51:


//--------------------- .nv.info._Z14UpdateConvergePiPKfiif --------------------------
	.section	.nv.info._Z14UpdateConvergePiPKfiif,"",@"SHT_CUDA_INFO"
	.sectionflags	@""
	.align	4


	//----- nvinfo : EIATTR_CUDA_API_VERSION
	.align		4
        /*0000*/ 	.byte	0x04, 0x37
        /*0002*/ 	.short	(.L_53 - .L_52)
.L_52:
        /*0004*/ 	.word	0x00000082


	//----- nvinfo : EIATTR_KPARAM_INFO
	.align		4
.L_53:
        /*0008*/ 	.byte	0x04, 0x17
        /*000a*/ 	.short	(.L_55 - .L_54)
.L_54:
        /*000c*/ 	.word	0x00000000
        /*0010*/ 	.short	0x0004
        /*0012*/ 	.short	0x0018
        /*0014*/ 	.byte	0x00, 0xf0, 0x11, 0x00


	//----- nvinfo : EIATTR_KPARAM_INFO
	.align		4
.L_55:
        /*0018*/ 	.byte	0x04, 0x17
        /*001a*/ 	.short	(.L_57 - .L_56)
.L_56:
        /*001c*/ 	.word	0x00000000
        /*0020*/ 	.short	0x0003
        /*0022*/ 	.short	0x0014
        /*0024*/ 	.byte	0x00, 0xf0, 0x11, 0x00


	//----- nvinfo : EIATTR_KPARAM_INFO
	.align		4
.L_57:
        /*0028*/ 	.byte	0x04, 0x17
        /*002a*/ 	.short	(.L_59 - .L_58)
.L_58:
        /*002c*/ 	.word	0x00000000
        /*0030*/ 	.short	0x0002
        /*0032*/ 	.short	0x0010
        /*0034*/ 	.byte	0x00, 0xf0, 0x11, 0x00


	//----- nvinfo : EIATTR_KPARAM_INFO
	.align		4
.L_59:
        /*0038*/ 	.byte	0x04, 0x17
        /*003a*/ 	.short	(.L_61 - .L_60)
.L_60:
        /*003c*/ 	.word	0x00000000
        /*0040*/ 	.short	0x0001
        /*0042*/ 	.short	0x0008
        /*0044*/ 	.byte	0x00, 0xf5, 0x21, 0x00


	//----- nvinfo : EIATTR_KPARAM_INFO
	.align		4
.L_61:
        /*0048*/ 	.byte	0x04, 0x17
        /*004a*/ 	.short	(.L_63 - .L_62)
.L_62:
        /*004c*/ 	.word	0x00000000
        /*0050*/ 	.short	0x0000
        /*0052*/ 	.short	0x0000
        /*0054*/ 	.byte	0x00, 0xf5, 0x21, 0x00


	//----- nvinfo : EIATTR_SPARSE_MMA_MASK
	.align		4
.L_63:
        /*0058*/ 	.byte	0x03, 0x50
        /*005a*/ 	.short	0x0000


	//----- nvinfo : EIATTR_MAXREG_COUNT
	.align		4
        /*005c*/ 	.byte	0x03, 0x1b
        /*005e*/ 	.short	0x00ff


	//----- nvinfo : EIATTR_MERCURY_ISA_VERSION
	.align		4
        /*0060*/ 	.byte	0x03, 0x5f
        /*0062*/ 	.short	0x0101


	//----- nvinfo : EIATTR_VRC_CTA_INIT_COUNT
	.align		4
        /*0064*/ 	.byte	0x02, 0x4a
	.zero		1
	.zero		1


	//----- nvinfo : EIATTR_EXIT_INSTR_OFFSETS
	.align		4
        /*0068*/ 	.byte	0x04, 0x1c
        /*006a*/ 	.short	(.L_65 - .L_64)


	//   ....[0]....
.L_64:
        /*006c*/ 	.word	0x00000070


	//   ....[1]....
        /*0070*/ 	.word	0x000000d0


	//   ....[2]....
        /*0074*/ 	.word	0x00000870


	//   ....[3]....
        /*0078*/ 	.word	0x000008a0


	//----- nvinfo : EIATTR_CBANK_PARAM_SIZE
	.align		4
.L_65:
        /*007c*/ 	.byte	0x03, 0x19
        /*007e*/ 	.short	0x001c


	//----- nvinfo : EIATTR_PARAM_CBANK
	.align		4
        /*0080*/ 	.byte	0x04, 0x0a
        /*0082*/ 	.short	(.L_67 - .L_66)
	.align		4
.L_66:
        /*0084*/ 	.word	index@(.nv.constant0._Z14UpdateConvergePiPKfiif)
        /*0088*/ 	.short	0x0380
        /*008a*/ 	.short	0x001c


	//----- nvinfo : EIATTR_SW_WAR
	.align		4
.L_67:
        /*008c*/ 	.byte	0x04, 0x36
        /*008e*/ 	.short	(.L_69 - .L_68)
.L_68:
        /*0090*/ 	.word	0x00000008
.L_69:


//--------------------- .nv.info._Z29UpdateApproximationAndResiduePfS_PKfPKiS3_S1_S1_iiiii --------------------------
	.section	.nv.info._Z29UpdateApproximationAndResiduePfS_PKfPKiS3_S1_S1_iiiii,"",@"SHT_CUDA_INFO"
	.sectionflags	@""
	.align	4


	//----- nvinfo : EIATTR_CUDA_API_VERSION
	.align		4
        /*0000*/ 	.byte	0x04, 0x37
        /*0002*/ 	.short	(.L_71 - .L_70)
.L_70:
        /*0004*/ 	.word	0x00000082


	//----- nvinfo : EIATTR_KPARAM_INFO
	.align		4
.L_71:
        /*0008*/ 	.byte	0x04, 0x17
        /*000a*/ 	.short	(.L_73 - .L_72)
.L_72:
        /*000c*/ 	.word	0x00000000
        /*0010*/ 	.short	0x000b
        /*0012*/ 	.short	0x0048
        /*0014*/ 	.byte	0x00, 0xf0, 0x11, 0x00


	//----- nvinfo : EIATTR_KPARAM_INFO
	.align		4
.L_73:
        /*0018*/ 	.byte	0x04, 0x17
        /*001a*/ 	.short	(.L_75 - .L_74)
.L_74:
        /*001c*/ 	.word	0x00000000
        /*0020*/ 	.short	0x000a
        /*0022*/ 	.short	0x0044
        /*0024*/ 	.byte	0x00, 0xf0, 0x11, 0x00


	//----- nvinfo : EIATTR_KPARAM_INFO
	.align		4
.L_75:
        /*0028*/ 	.byte	0x04, 0x17
        /*002a*/ 	.short	(.L_77 - .L_76)
.L_76:
        /*002c*/ 	.word	0x00000000
        /*0030*/ 	.short	0x0009
        /*0032*/ 	.short	0x0040
        /*0034*/ 	.byte	0x00, 0xf0, 0x11, 0x00


	//----- nvinfo : EIATTR_KPARAM_INFO
	.align		4
.L_77:
        /*0038*/ 	.byte	0x04, 0x17
        /*003a*/ 	.short	(.L_79 - .L_78)
.L_78:
        /*003c*/ 	.word	0x00000000
        /*0040*/ 	.short	0x0008
        /*0042*/ 	.short	0x003c
        /*0044*/ 	.byte	0x00, 0xf0, 0x11, 0x00


	//----- nvinfo : EIATTR_KPARAM_INFO
	.align		4
.L_79:
        /*0048*/ 	.byte	0x04, 0x17
        /*004a*/ 	.short	(.L_81 - .L_80)
.L_80:
        /*004c*/ 	.word	0x00000000
        /*0050*/ 	.short	0x0007
        /*0052*/ 	.short	0x0038
        /*0054*/ 	.byte	0x00, 0xf0, 0x11, 0x00


	//----- nvinfo : EIATTR_KPARAM_INFO
	.align		4
.L_81:
        /*0058*/ 	.byte	0x04, 0x17
        /*005a*/ 	.short	(.L_83 - .L_82)
.L_82:
        /*005c*/ 	.word	0x00000000
        /*0060*/ 	.short	0x0006
        /*0062*/ 	.short	0x0030
        /*0064*/ 	.byte	0x00, 0xf5, 0x21, 0x00


	//----- nvinfo : EIATTR_KPARAM_INFO
	.align		4
.L_83:
        /*0068*/ 	.byte	0x04, 0x17
        /*006a*/ 	.short	(.L_85 - .L_84)
.L_84:
        /*006c*/ 	.word	0x00000000
        /*0070*/ 	.short	0x0005
        /*0072*/ 	.short	0x0028
        /*0074*/ 	.byte	0x00, 0xf5, 0x21, 0x00


	//----- nvinfo : EIATTR_KPARAM_INFO
	.align		4
.L_85:
        /*0078*/ 	.byte	0x04, 0x17
        /*007a*/ 	.short	(.L_87 - .L_86)
.L_86:
        /*007c*/ 	.word	0x00000000
        /*0080*/ 	.short	0x0004
        /*0082*/ 	.short	0x0020
        /*0084*/ 	.byte	0x00, 0xf5, 0x21, 0x00


	//----- nvinfo : EIATTR_KPARAM_INFO
	.align		4
.L_87:
        /*0088*/ 	.byte	0x04, 0x17
        /*008a*/ 	.short	(.L_89 - .L_88)
.L_88:
        /*008c*/ 	.word	0x00000000
        /*0090*/ 	.short	0x0003
        /*0092*/ 	.short	0x0018
        /*0094*/ 	.byte	0x00, 0xf5, 0x21, 0x00


	//----- nvinfo : EIATTR_KPARAM_INFO
	.align		4
.L_89:
        /*0098*/ 	.byte	0x04, 0x17
        /*009a*/ 	.short	(.L_91 - .L_90)
.L_90:
        /*009c*/ 	.word	0x00000000
        /*00a0*/ 	.short	0x0002
        /*00a2*/ 	.short	0x0010
        /*00a4*/ 	.byte	0x00, 0xf5, 0x21, 0x00


	//----- nvinfo : EIATTR_KPARAM_INFO
	.align		4
.L_91:
        /*00a8*/ 	.byte	0x04, 0x17
        /*00aa*/ 	.short	(.L_93 - .L_92)
.L_92:
        /*00ac*/ 	.word	0x00000000
        /*00b0*/ 	.short	0x0001
        /*00b2*/ 	.short	0x0008
        /*00b4*/ 	.byte	0x00, 0xf5, 0x21, 0x00


	//----- nvinfo : EIATTR_KPARAM_INFO
	.align		4
.L_93:
        /*00b8*/ 	.byte	0x04, 0x17
        /*00ba*/ 	.short	(.L_95 - .L_94)
.L_94:
        /*00bc*/ 	.word	0x00000000
        /*00c0*/ 	.short	0x0000
        /*00c2*/ 	.short	0x0000
        /*00c4*/ 	.byte	0x00, 0xf5, 0x21, 0x00


	//----- nvinfo : EIATTR_SPARSE_MMA_MASK
	.align		4
.L_95:
        /*00c8*/ 	.byte	0x03, 0x50
        /*00ca*/ 	.short	0x0000


	//----- nvinfo : EIATTR_MAXREG_COUNT
	.align		4
        /*00cc*/ 	.byte	0x03, 0x1b
        /*00ce*/ 	.short	0x00ff


	//----- nvinfo : EIATTR_MERCURY_ISA_VERSION
	.align		4
        /*00d0*/ 	.byte	0x03, 0x5f
        /*00d2*/ 	.short	0x0101


	//----- nvinfo : EIATTR_VRC_CTA_INIT_COUNT
	.align		4
        /*00d4*/ 	.byte	0x02, 0x4a
	.zero		1
	.zero		1


	//----- nvinfo : EIATTR_EXIT_INSTR_OFFSETS
	.align		4
        /*00d8*/ 	.byte	0x04, 0x1c
        /*00da*/ 	.short	(.L_97 - .L_96)


	//   ....[0]....
.L_96:
        /*00dc*/ 	.word	0x00000070


	//   ....[1]....
        /*00e0*/ 	.word	0x000000d0


	//   ....[2]....
        /*00e4*/ 	.word	0x000012f0


	//   ....[3]....
        /*00e8*/ 	.word	0x000018e0


	//   ....[4]....
        /*00ec*/ 	.word	0x00001bf0


	//   ....[5]....
        /*00f0*/ 	.word	0x00001e00


	//   ....[6]....
        /*00f4*/ 	.word	0x00002030


	//----- nvinfo : EIATTR_CBANK_PARAM_SIZE
	.align		4
.L_97:
        /*00f8*/ 	.byte	0x03, 0x19
        /*00fa*/ 	.short	0x004c


	//----- nvinfo : EIATTR_PARAM_CBANK
	.align		4
        /*00fc*/ 	.byte	0x04, 0x0a
        /*00fe*/ 	.short	(.L_99 - .L_98)
	.align		4
.L_98:
        /*0100*/ 	.word	index@(.nv.constant0._Z29UpdateApproximationAndResiduePfS_PKfPKiS3_S1_S1_iiiii)
        /*0104*/ 	.short	0x0380
        /*0106*/ 	.short	0x004c


	//----- nvinfo : EIATTR_SW_WAR
	.align		4
.L_99:
        /*0108*/ 	.byte	0x04, 0x36
        /*010a*/ 	.short	(.L_101 - .L_100)
.L_100:
        /*010c*/ 	.word	0x00000008
.L_101:


//--------------------- .nv.info._Z10UpdateDtvsPfPKiS1_PKfS3_iiiii --------------------------
	.section	.nv.info._Z10UpdateDtvsPfPKiS1_PKfS3_iiiii,"",@"SHT_CUDA_INFO"
	.sectionflags	@""
	.align	4


	//----- nvinfo : EIATTR_CUDA_API_VERSION
	.align		4
        /*0000*/ 	.byte	0x04, 0x37
        /*0002*/ 	.short	(.L_103 - .L_102)
.L_102:
        /*0004*/ 	.word	0x00000082


	//----- nvinfo : EIATTR_KPARAM_INFO
	.align		4
.L_103:
        /*0008*/ 	.byte	0x04, 0x17
        /*000a*/ 	.short	(.L_105 - .L_104)
.L_104:
        /*000c*/ 	.word	0x00000000
        /*0010*/ 	.short	0x0009
        /*0012*/ 	.short	0x0038
        /*0014*/ 	.byte	0x00, 0xf0, 0x11, 0x00


	//----- nvinfo : EIATTR_KPARAM_INFO
	.align		4
.L_105:
        /*0018*/ 	.byte	0x04, 0x17
        /*001a*/ 	.short	(.L_107 - .L_106)
.L_106:
        /*001c*/ 	.word	0x00000000
        /*0020*/ 	.short	0x0008
        /*0022*/ 	.short	0x0034
        /*0024*/ 	.byte	0x00, 0xf0, 0x11, 0x00


	//----- nvinfo : EIATTR_KPARAM_INFO
	.align		4
.L_107:
        /*0028*/ 	.byte	0x04, 0x17
        /*002a*/ 	.short	(.L_109 - .L_108)
.L_108:
        /*002c*/ 	.word	0x00000000
        /*0030*/ 	.short	0x0007
        /*0032*/ 	.short	0x0030
        /*0034*/ 	.byte	0x00, 0xf0, 0x11, 0x00


	//----- nvinfo : EIATTR_KPARAM_INFO
	.align		4
.L_109:
        /*0038*/ 	.byte	0x04, 0x17
        /*003a*/ 	.short	(.L_111 - .L_110)
.L_110:
        /*003c*/ 	.word	0x00000000
        /*0040*/ 	.short	0x0006
        /*0042*/ 	.short	0x002c
        /*0044*/ 	.byte	0x00, 0xf0, 0x11, 0x00


	//----- nvinfo : EIATTR_KPARAM_INFO
	.align		4
.L_111:
        /*0048*/ 	.byte	0x04, 0x17
        /*004a*/ 	.short	(.L_113 - .L_112)
.L_112:
        /*004c*/ 	.word	0x00000000
        /*0050*/ 	.short	0x0005
        /*0052*/ 	.short	0x0028
        /*0054*/ 	.byte	0x00, 0xf0, 0x11, 0x00


	//----- nvinfo : EIATTR_KPARAM_INFO
	.align		4
.L_113:
        /*0058*/ 	.byte	0x04, 0x17
        /*005a*/ 	.short	(.L_115 - .L_114)
.L_114:
        /*005c*/ 	.word	0x00000000
        /*0060*/ 	.short	0x0004
        /*0062*/ 	.short	0x0020
        /*0064*/ 	.byte	0x00, 0xf5, 0x21, 0x00


	//----- nvinfo : EIATTR_KPARAM_INFO
	.align		4
.L_115:
        /*0068*/ 	.byte	0x04, 0x17
        /*006a*/ 	.short	(.L_117 - .L_116)
.L_116:
        /*006c*/ 	.word	0x00000000
        /*0070*/ 	.short	0x0003
        /*0072*/ 	.short	0x0018
        /*0074*/ 	.byte	0x00, 0xf5, 0x21, 0x00


	//----- nvinfo : EIATTR_KPARAM_INFO
	.align		4
.L_117:
        /*0078*/ 	.byte	0x04, 0x17
        /*007a*/ 	.short	(.L_119 - .L_118)
.L_118:
        /*007c*/ 	.word	0x00000000
        /*0080*/ 	.short	0x0002
        /*0082*/ 	.short	0x0010
        /*0084*/ 	.byte	0x00, 0xf5, 0x21, 0x00


	//----- nvinfo : EIATTR_KPARAM_INFO
	.align		4
.L_119:
        /*0088*/ 	.byte	0x04, 0x17
        /*008a*/ 	.short	(.L_121 - .L_120)
.L_120:
        /*008c*/ 	.word	0x00000000
        /*0090*/ 	.short	0x0001
        /*0092*/ 	.short	0x0008
        /*0094*/ 	.byte	0x00, 0xf5, 0x21, 0x00


	//----- nvinfo : EIATTR_KPARAM_INFO
	.align		4
.L_121:
        /*0098*/ 	.byte	0x04, 0x17
        /*009a*/ 	.short	(.L_123 - .L_122)
.L_122:
        /*009c*/ 	.word	0x00000000
        /*00a0*/ 	.short	0x0000
        /*00a2*/ 	.short	0x0000
        /*00a4*/ 	.byte	0x00, 0xf5, 0x21, 0x00


	//----- nvinfo : EIATTR_SPARSE_MMA_MASK
	.align		4
.L_123:
        /*00a8*/ 	.byte	0x03, 0x50
        /*00aa*/ 	.short	0x0000


	//----- nvinfo : EIATTR_MAXREG_COUNT
	.align		4
        /*00ac*/ 	.byte	0x03, 0x1b
        /*00ae*/ 	.short	0x00ff


	//----- nvinfo : EIATTR_MERCURY_ISA_VERSION
	.align		4
        /*00b0*/ 	.byte	0x03, 0x5f
        /*00b2*/ 	.short	0x0101


	//----- nvinfo : EIATTR_VRC_CTA_INIT_COUNT
	.align		4
        /*00b4*/ 	.byte	0x02, 0x4a
	.zero		1
	.zero		1


	//----- nvinfo : EIATTR_EXIT_INSTR_OFFSETS
	.align		4
        /*00b8*/ 	.byte	0x04, 0x1c
        /*00ba*/ 	.short	(.L_125 - .L_124)


	//   ....[0]....
.L_124:
        /*00bc*/ 	.word	0x00000070


	//   ....[1]....
        /*00c0*/ 	.word	0x000000d0


	//   ....[2]....
        /*00c4*/ 	.word	0x00000950


	//----- nvinfo : EIATTR_CBANK_PARAM_SIZE
	.align		4
.L_125:
        /*00c8*/ 	.byte	0x03, 0x19
        /*00ca*/ 	.short	0x003c


	//----- nvinfo : EIATTR_PARAM_CBANK
	.align		4
        /*00cc*/ 	.byte	0x04, 0x0a
        /*00ce*/ 	.short	(.L_127 - .L_126)
	.align		4
.L_126:
        /*00d0*/ 	.word	index@(.nv.constant0._Z10UpdateDtvsPfPKiS1_PKfS3_iiiii)
        /*00d4*/ 	.short	0x0380
        /*00d6*/ 	.short	0x003c


	//----- nvinfo : EIATTR_SW_WAR
	.align		4
.L_127:
        /*00d8*/ 	.byte	0x04, 0x36
        /*00da*/ 	.short	(.L_129 - .L_128)
.L_128:
        /*00dc*/ 	.word	0x00000008
.L_129:


//--------------------- .nv.info._Z10UpdateDtDsPfPKiS1_PKfiiii --------------------------
	.section	.nv.info._Z10UpdateDtDsPfPKiS1_PKfiiii,"",@"SHT_CUDA_INFO"
	.sectionflags	@""
	.align	4


	//----- nvinfo : EIATTR_CUDA_API_VERSION
	.align		4
        /*0000*/ 	.byte	0x04, 0x37
        /*0002*/ 	.short	(.L_131 - .L_130)
.L_130:
        /*0004*/ 	.word	0x00000082


	//----- nvinfo : EIATTR_KPARAM_INFO
	.align		4
.L_131:
        /*0008*/ 	.byte	0x04, 0x17
        /*000a*/ 	.short	(.L_133 - .L_132)
.L_132:
        /*000c*/ 	.word	0x00000000
        /*0010*/ 	.short	0x0007
        /*0012*/ 	.short	0x002c
        /*0014*/ 	.byte	0x00, 0xf0, 0x11, 0x00


	//----- nvinfo : EIATTR_KPARAM_INFO
	.align		4
.L_133:
        /*0018*/ 	.byte	0x04, 0x17
        /*001a*/ 	.short	(.L_135 - .L_134)
.L_134:
        /*001c*/ 	.word	0x00000000
        /*0020*/ 	.short	0x0006
        /*0022*/ 	.short	0x0028
        /*0024*/ 	.byte	0x00, 0xf0, 0x11, 0x00


	//----- nvinfo : EIATTR_KPARAM_INFO
	.align		4
.L_135:
        /*0028*/ 	.byte	0x04, 0x17
        /*002a*/ 	.short	(.L_137 - .L_136)
.L_136:
        /*002c*/ 	.word	0x00000000
        /*0030*/ 	.short	0x0005
        /*0032*/ 	.short	0x0024
        /*0034*/ 	.byte	0x00, 0xf0, 0x11, 0x00


	//----- nvinfo : EIATTR_KPARAM_INFO
	.align		4
.L_137:
        /*0038*/ 	.byte	0x04, 0x17
        /*003a*/ 	.short	(.L_139 - .L_138)
.L_138:
        /*003c*/ 	.word	0x00000000
        /*0040*/ 	.short	0x0004
        /*0042*/ 	.short	0x0020
        /*0044*/ 	.byte	0x00, 0xf0, 0x11, 0x00


	//----- nvinfo : EIATTR_KPARAM_INFO
	.align		4
.L_139:
        /*0048*/ 	.byte	0x04, 0x17
        /*004a*/ 	.short	(.L_141 - .L_140)
.L_140:
        /*004c*/ 	.word	0x00000000
        /*0050*/ 	.short	0x0003
        /*0052*/ 	.short	0x0018
        /*0054*/ 	.byte	0x00, 0xf5, 0x21, 0x00


	//----- nvinfo : EIATTR_KPARAM_INFO
	.align		4
.L_141:
        /*0058*/ 	.byte	0x04, 0x17
        /*005a*/ 	.short	(.L_143 - .L_142)
.L_142:
        /*005c*/ 	.word	0x00000000
        /*0060*/ 	.short	0x0002
        /*0062*/ 	.short	0x0010
        /*0064*/ 	.byte	0x00, 0xf5, 0x21, 0x00


	//----- nvinfo : EIATTR_KPARAM_INFO
	.align		4
.L_143:
        /*0068*/ 	.byte	0x04, 0x17
        /*006a*/ 	.short	(.L_145 - .L_144)
.L_144:
        /*006c*/ 	.word	0x00000000
        /*0070*/ 	.short	0x0001
        /*0072*/ 	.short	0x0008
        /*0074*/ 	.byte	0x00, 0xf5, 0x21, 0x00


	//----- nvinfo : EIATTR_KPARAM_INFO
	.align		4
.L_145:
        /*0078*/ 	.byte	0x04, 0x17
        /*007a*/ 	.short	(.L_147 - .L_146)
.L_146:
        /*007c*/ 	.word	0x00000000
        /*0080*/ 	.short	0x0000
        /*0082*/ 	.short	0x0000
        /*0084*/ 	.byte	0x00, 0xf5, 0x21, 0x00


	//----- nvinfo : EIATTR_SPARSE_MMA_MASK
	.align		4
.L_147:
        /*0088*/ 	.byte	0x03, 0x50
        /*008a*/ 	.short	0x0000


	//----- nvinfo : EIATTR_MAXREG_COUNT
	.align		4
        /*008c*/ 	.byte	0x03, 0x1b
        /*008e*/ 	.short	0x00ff


	//----- nvinfo : EIATTR_MERCURY_ISA_VERSION
	.align		4
        /*0090*/ 	.byte	0x03, 0x5f
        /*0092*/ 	.short	0x0101


	//----- nvinfo : EIATTR_VRC_CTA_INIT_COUNT
	.align		4
        /*0094*/ 	.byte	0x02, 0x4a
	.zero		1
	.zero		1


	//----- nvinfo : EIATTR_EXIT_INSTR_OFFSETS
	.align		4
        /*0098*/ 	.byte	0x04, 0x1c
        /*009a*/ 	.short	(.L_149 - .L_148)


	//   ....[0]....
.L_148:
        /*009c*/ 	.word	0x00000070


	//   ....[1]....
        /*00a0*/ 	.word	0x00000160


	//   ....[2]....
        /*00a4*/ 	.word	0x000001e0


	//   ....[3]....
        /*00a8*/ 	.word	0x00000a60


	//   ....[4]....
        /*00ac*/ 	.word	0x00000e70


	//   ....[5]....
        /*00b0*/ 	.word	0x000010c0


	//   ....[6]....
        /*00b4*/ 	.word	0x000012a0


	//----- nvinfo : EIATTR_CBANK_PARAM_SIZE
	.align		4
.L_149:
        /*00b8*/ 	.byte	0x03, 0x19
        /*00ba*/ 	.short	0x0030


	//----- nvinfo : EIATTR_PARAM_CBANK
	.align		4
        /*00bc*/ 	.byte	0x04, 0x0a
        /*00be*/ 	.short	(.L_151 - .L_150)
	.align		4
.L_150:
        /*00c0*/ 	.word	index@(.nv.constant0._Z10UpdateDtDsPfPKiS1_PKfiiii)
        /*00c4*/ 	.short	0x0380
        /*00c6*/ 	.short	0x0030


	//----- nvinfo : EIATTR_SW_WAR
	.align		4
.L_151:
        /*00c8*/ 	.byte	0x04, 0x36
        /*00ca*/ 	.short	(.L_153 - .L_152)
.L_152:
        /*00cc*/ 	.word	0x00000008
.L_153:


//--------------------- .nv.info._Z26FindIndicesOfMaxResidueDotPiPKiPKfS3_iiiii --------------------------
	.section	.nv.info._Z26FindIndicesOfMaxResidueDotPiPKiPKfS3_iiiii,"",@"SHT_CUDA_INFO"
	.sectionflags	@""
	.align	4


	//----- nvinfo : EIATTR_CUDA_API_VERSION
	.align		4
        /*0000*/ 	.byte	0x04, 0x37
        /*0002*/ 	.short	(.L_155 - .L_154)
.L_154:
        /*0004*/ 	.word	0x00000082


	//----- nvinfo : EIATTR_KPARAM_INFO
	.align		4
.L_155:
        /*0008*/ 	.byte	0x04, 0x17
        /*000a*/ 	.short	(.L_157 - .L_156)
.L_156:
        /*000c*/ 	.word	0x00000000
        /*0010*/ 	.short	0x0008
        /*0012*/ 	.short	0x0030
        /*0014*/ 	.byte	0x00, 0xf0, 0x11, 0x00


	//----- nvinfo : EIATTR_KPARAM_INFO
	.align		4
.L_157:
        /*0018*/ 	.byte	0x04, 0x17
        /*001a*/ 	.short	(.L_159 - .L_158)
.L_158:
        /*001c*/ 	.word	0x00000000
        /*0020*/ 	.short	0x0007
        /*0022*/ 	.short	0x002c
        /*0024*/ 	.byte	0x00, 0xf0, 0x11, 0x00


	//----- nvinfo : EIATTR_KPARAM_INFO
	.align		4
.L_159:
        /*0028*/ 	.byte	0x04, 0x17
        /*002a*/ 	.short	(.L_161 - .L_160)
.L_160:
        /*002c*/ 	.word	0x00000000
        /*0030*/ 	.short	0x0006
        /*0032*/ 	.short	0x0028
        /*0034*/ 	.byte	0x00, 0xf0, 0x11, 0x00


	//----- nvinfo : EIATTR_KPARAM_INFO
	.align		4
.L_161:
        /*0038*/ 	.byte	0x04, 0x17
        /*003a*/ 	.short	(.L_163 - .L_162)
.L_162:
        /*003c*/ 	.word	0x00000000
        /*0040*/ 	.short	0x0005
        /*0042*/ 	.short	0x0024
        /*0044*/ 	.byte	0x00, 0xf0, 0x11, 0x00


	//----- nvinfo : EIATTR_KPARAM_INFO
	.align		4
.L_163:
        /*0048*/ 	.byte	0x04, 0x17
        /*004a*/ 	.short	(.L_165 - .L_164)
.L_164:
        /*004c*/ 	.word	0x00000000
        /*0050*/ 	.short	0x0004
        /*0052*/ 	.short	0x0020
        /*0054*/ 	.byte	0x00, 0xf0, 0x11, 0x00


	//----- nvinfo : EIATTR_KPARAM_INFO
	.align		4
.L_165:
        /*0058*/ 	.byte	0x04, 0x17
        /*005a*/ 	.short	(.L_167 - .L_166)
.L_166:
        /*005c*/ 	.word	0x00000000
        /*0060*/ 	.short	0x0003
        /*0062*/ 	.short	0x0018
        /*0064*/ 	.byte	0x00, 0xf5, 0x21, 0x00


	//----- nvinfo : EIATTR_KPARAM_INFO
	.align		4
.L_167:
        /*0068*/ 	.byte	0x04, 0x17
        /*006a*/ 	.short	(.L_169 - .L_168)
.L_168:
        /*006c*/ 	.word	0x00000000
        /*0070*/ 	.short	0x0002
        /*0072*/ 	.short	0x0010
        /*0074*/ 	.byte	0x00, 0xf5, 0x21, 0x00


	//----- nvinfo : EIATTR_KPARAM_INFO
	.align		4
.L_169:
        /*0078*/ 	.byte	0x04, 0x17
        /*007a*/ 	.short	(.L_171 - .L_170)
.L_170:
        /*007c*/ 	.word	0x00000000
        /*0080*/ 	.short	0x0001
        /*0082*/ 	.short	0x0008
        /*0084*/ 	.byte	0x00, 0xf5, 0x21, 0x00


	//----- nvinfo : EIATTR_KPARAM_INFO
	.align		4
.L_171:
        /*0088*/ 	.byte	0x04, 0x17
        /*008a*/ 	.short	(.L_173 - .L_172)
.L_172:
        /*008c*/ 	.word	0x00000000
        /*0090*/ 	.short	0x0000
        /*0092*/ 	.short	0x0000
        /*0094*/ 	.byte	0x00, 0xf5, 0x21, 0x00


	//----- nvinfo : EIATTR_SPARSE_MMA_MASK
	.align		4
.L_173:
        /*0098*/ 	.byte	0x03, 0x50
        /*009a*/ 	.short	0x0000


	//----- nvinfo : EIATTR_MAXREG_COUNT
	.align		4
        /*009c*/ 	.byte	0x03, 0x1b
        /*009e*/ 	.short	0x00ff


	//----- nvinfo : EIATTR_MERCURY_ISA_VERSION
	.align		4
        /*00a0*/ 	.byte	0x03, 0x5f
        /*00a2*/ 	.short	0x0101


	//----- nvinfo : EIATTR_VRC_CTA_INIT_COUNT
	.align		4
        /*00a4*/ 	.byte	0x02, 0x4a
	.zero		1
	.zero		1


	//----- nvinfo : EIATTR_EXIT_INSTR_OFFSETS
	.align		4
        /*00a8*/ 	.byte	0x04, 0x1c
        /*00aa*/ 	.short	(.L_175 - .L_174)


	//   ....[0]....
.L_174:
        /*00ac*/ 	.word	0x00000070


	//   ....[1]....
        /*00b0*/ 	.word	0x000000d0


	//   ....[2]....
        /*00b4*/ 	.word	0x00000e10


	//----- nvinfo : EIATTR_CBANK_PARAM_SIZE
	.align		4
.L_175:
        /*00b8*/ 	.byte	0x03, 0x19
        /*00ba*/ 	.short	0x0034


	//----- nvinfo : EIATTR_PARAM_CBANK
	.align		4
        /*00bc*/ 	.byte	0x04, 0x0a
        /*00be*/ 	.short	(.L_177 - .L_176)
	.align		4
.L_176:
        /*00c0*/ 	.word	index@(.nv.constant0._Z26FindIndicesOfMaxResidueDotPiPKiPKfS3_iiiii)
        /*00c4*/ 	.short	0x0380
        /*00c6*/ 	.short	0x0034


	//----- nvinfo : EIATTR_SW_WAR
	.align		4
.L_177:
        /*00c8*/ 	.byte	0x04, 0x36
        /*00ca*/ 	.short	(.L_179 - .L_178)
.L_178:
        /*00cc*/ 	.word	0x00000008
.L_179:


//--------------------- .nv.callgraph             --------------------------
	.section	.nv.callgraph,"",@"SHT_CUDA_CALLGRAPH"
	.align	4
	.sectionentsize	8
	.align		4
        /*0000*/ 	.word	0x00000000
	.align		4
        /*0004*/ 	.word	0xffffffff
	.align		4
        /*0008*/ 	.word	0x00000000
	.align		4
        /*000c*/ 	.word	0xfffffffe
	.align		4
        /*0010*/ 	.word	0x00000000
	.align		4
        /*0014*/ 	.word	0xfffffffd
	.align		4
        /*0018*/ 	.word	0x00000000
	.align		4
        /*001c*/ 	.word	0xfffffffc


//--------------------- .text._Z7InitPtrPPfS_ii   --------------------------
	.section	.text._Z7InitPtrPPfS_ii,"ax",@progbits
	.align	128
        .global         _Z7InitPtrPPfS_ii
        .type           _Z7InitPtrPPfS_ii,@function
        .size           _Z7InitPtrPPfS_ii,(.L_x_52 - _Z7InitPtrPPfS_ii)
        .other          _Z7InitPtrPPfS_ii,@"STO_CUDA_ENTRY STV_DEFAULT"
_Z7InitPtrPPfS_ii:
.text._Z7InitPtrPPfS_ii:
[----:B------:R-:W-:Y:S01]  /*0000*/  LDC R1, c[0x0][0x37c] ;  /* 0x0000df00ff017b82 */ /* 0x000fe20000000800 */
[----:B------:R-:W0:Y:S07]  /*0010*/  S2R R0, SR_TID.X ;  /* 0x0000000000007919 */ /* 0x000e2e0000002100 */
[----:B------:R-:W0:Y:S01]  /*0020*/  S2UR UR4, SR_CTAID.X ;  /* 0x00000000000479c3 */ /* 0x000e220000002500 */
[----:B------:R-:W1:Y:S07]  /*0030*/  LDCU UR5, c[0x0][0x394] ;  /* 0x00007280ff0577ac */ /* 0x000e6e0008000800 */
[----:B------:R-:W0:Y:S02]  /*0040*/  LDC R7, c[0x0][0x360] ;  /* 0x0000d800ff077b82 */ /* 0x000e240000000800 */
[----:B0-----:R-:W-:-:S05]  /*0050*/  IMAD R7, R7, UR4, R0 ;  /* 0x0000000407077c24 */ /* 0x001fca000f8e0200 */
[----:B-1----:R-:W-:-:S13]  /*0060*/  ISETP.GE.AND P0, PT, R7, UR5, PT ;  /* 0x0000000507007c0c */ /* 0x002fda000bf06270 */
[----:B------:R-:W-:Y:S05]  /*0070*/  @P0 EXIT ;  /* 0x000000000000094d */ /* 0x000fea0003800000 */
[----:B------:R-:W0:Y:S01]  /*0080*/  LDC.64 R4, c[0x0][0x380] ;  /* 0x0000e000ff047b82 */ /* 0x000e220000000a00 */
[----:B------:R-:W1:Y:S01]  /*0090*/  LDCU UR6, c[0x0][0x390] ;  /* 0x00007200ff0677ac */ /* 0x000e620008000800 */
[----:B------:R-:W2:Y:S06]  /*00a0*/  LDCU.64 UR4, c[0x0][0x358] ;  /* 0x00006b00ff0477ac */ /* 0x000eac0008000a00 */
[----:B------:R-:W3:Y:S01]  /*00b0*/  LDC.64 R2, c[0x0][0x388] ;  /* 0x0000e200ff027b82 */ /* 0x000ee20000000a00 */
[C---:B-1----:R-:W-:Y:S02]  /*00c0*/  IMAD R9, R7.reuse, UR6, RZ ;  /* 0x0000000607097c24 */ /* 0x042fe4000f8e02ff */
[----:B0-----:R-:W-:-:S04]  /*00d0*/  IMAD.WIDE R4, R7, 0x8, R4 ;  /* 0x0000000807047825 */ /* 0x001fc800078e0204 */
[----:B---3--:R-:W-:-:S05]  /*00e0*/  IMAD.WIDE R2, R9, 0x4, R2 ;  /* 0x0000000409027825 */ /* 0x008fca00078e0202 */
[----:B--2---:R-:W-:Y:S01]  /*00f0*/  STG.E.64 desc[UR4][R4.64], R2 ;  /* 0x0000000204007986 */ /* 0x004fe2000c101b04 */
[----:B------:R-:W-:Y:S05]  /*0100*/  EXIT ;  /* 0x000000000000794d */ /* 0x000fea0003800000 */
.L_x_0:
[----:B------:R-:W-:-:S00]  /*0110*/  BRA `(.L_x_0) ;  /* 0xfffffffc00fc7947 */ /* 0x000fc0000383ffff */
[----:B------:R-:W-:-:S00]  /*0120*/  NOP ;  /* 0x0000000000007918 */ /* 0x000fc00000000000 */
        /* <DEDUP_REMOVED lines=13> */
.L_x_52:


//--------------------- .text._Z14UpdateConvergePiPKfiif --------------------------
	.section	.text._Z14UpdateConvergePiPKfiif,"ax",@progbits
	.align	128
        .global         _Z14UpdateConvergePiPKfiif
        .type           _Z14UpdateConvergePiPKfiif,@function
        .size           _Z14UpdateConvergePiPKfiif,(.L_x_53 - _Z14UpdateConvergePiPKfiif)
        .other          _Z14UpdateConvergePiPKfiif,@"STO_CUDA_ENTRY STV_DEFAULT"
_Z14UpdateConvergePiPKfiif:
.text._Z14UpdateConvergePiPKfiif:
        /* <DEDUP_REMOVED lines=9> */
[----:B------:R-:W1:Y:S01]  /*0090*/  LDCU.64 UR8, c[0x0][0x358] ;  /* 0x00006b00ff0877ac */ /* 0x000e620008000a00 */
[----:B0-----:R-:W-:-:S05]  /*00a0*/  IMAD.WIDE R2, R5, 0x4, R2 ;  /* 0x0000000405027825 */ /* 0x001fca00078e0202 */
[----:B-1----:R-:W2:Y:S02]  /*00b0*/  LDG.E R0, desc[UR8][R2.64] ;  /* 0x0000000802007981 */ /* 0x002ea4000c1e1900 */
[----:B--2---:R-:W-:-:S13]  /*00c0*/  ISETP.NE.AND P0, PT, R0, RZ, PT ;  /* 0x000000ff0000720c */ /* 0x004fda0003f05270 */
[----:B------:R-:W-:Y:S05]  /*00d0*/  @P0 EXIT ;  /* 0x000000000000094d */ /* 0x000fea0003800000 */
[----:B------:R-:W0:Y:S01]  /*00e0*/  LDCU UR5, c[0x0][0x390] ;  /* 0x00007200ff0577ac */ /* 0x000e220008000800 */
[----:B------:R-:W-:Y:S01]  /*00f0*/  HFMA2 R6, -RZ, RZ, 0, 0 ;  /* 0x00000000ff067431 */ /* 0x000fe200000001ff */
[----:B0-----:R-:W-:-:S09]  /*0100*/  UISETP.GE.AND UP0, UPT, UR5, 0x1, UPT ;  /* 0x000000010500788c */ /* 0x001fd2000bf06270 */
[----:B------:R-:W-:Y:S05]  /*0110*/  BRA.U !UP0, `(.L_x_1) ;  /* 0x0000000508cc7547 */ /* 0x000fea000b800000 */
[----:B------:R-:W-:Y:S02]  /*0120*/  UISETP.GE.U32.AND UP1, UPT, UR5, 0x10, UPT ;  /* 0x000000100500788c */ /* 0x000fe4000bf26070 */
[----:B------:R-:W-:Y:S01]  /*0130*/  IMAD R0, R5, UR5, RZ ;  /* 0x0000000505007c24 */ /* 0x000fe2000f8e02ff */
[----:B------:R-:W-:Y:S01]  /*0140*/  ULOP3.LUT UR6, UR5, 0xf, URZ, 0xc0, !UPT ;  /* 0x0000000f05067892 */ /* 0x000fe2000f8ec0ff */
[----:B------:R-:W-:Y:S01]  /*0150*/  MOV R6, RZ ;  /* 0x000000ff00067202 */ /* 0x000fe20000000f00 */
[----:B------:R-:W-:Y:S02]  /*0160*/  UMOV UR4, URZ ;  /* 0x000000ff00047c82 */ /* 0x000fe40008000000 */
[----:B------:R-:W-:Y:S01]  /*0170*/  SHF.R.S32.HI R7, RZ, 0x1f, R0 ;  /* 0x0000001fff077819 */ /* 0x000fe20000011400 */
[----:B------:R-:W-:Y:S01]  /*0180*/  UISETP.NE.AND UP0, UPT, UR6, URZ, UPT ;  /* 0x000000ff0600728c */ /* 0x000fe2000bf05270 */
[----:B------:R-:W-:Y:S10]  /*0190*/  BRA.U !UP1, `(.L_x_2) ;  /* 0x0000000109b47547 */ /* 0x000ff4000b800000 */
[----:B------:R-:W0:Y:S01]  /*01a0*/  LDCU.64 UR10, c[0x0][0x388] ;  /* 0x00007100ff0a77ac */ /* 0x000e220008000a00 */
[----:B------:R-:W-:Y:S01]  /*01b0*/  MOV R6, RZ ;  /* 0x000000ff00067202 */ /* 0x000fe20000000f00 */
[----:B------:R-:W-:-:S04]  /*01c0*/  ULOP3.LUT UR4, UR5, 0x7ffffff0, URZ, 0xc0, !UPT ;  /* 0x7ffffff005047892 */ /* 0x000fc8000f8ec0ff */
[----:B------:R-:W-:Y:S01]  /*01d0*/  UIADD3 UR7, UPT, UPT, -UR4, URZ, URZ ;  /* 0x000000ff04077290 */ /* 0x000fe2000fffe1ff */
[----:B0-----:R-:W-:-:S04]  /*01e0*/  LEA R4, P0, R0, UR10, 0x2 ;  /* 0x0000000a00047c11 */ /* 0x001fc8000f8010ff */
[----:B------:R-:W-:Y:S02]  /*01f0*/  IADD3 R4, P1, PT, R4, 0x20, RZ ;  /* 0x0000002004047810 */ /* 0x000fe40007f3e0ff */
[----:B------:R-:W-:-:S04]  /*0200*/  LEA.HI.X R5, R0, UR11, R7, 0x2, P0 ;  /* 0x0000000b00057c11 */ /* 0x000fc800080f1407 */
[----:B------:R-:W-:-:S07]  /*0210*/  IADD3.X R5, PT, PT, RZ, R5, RZ, P1, !PT ;  /* 0x00000005ff057210 */ /* 0x000fce0000ffe4ff */
.L_x_3:
[----:B------:R-:W2:Y:S04]  /*0220*/  LDG.E R17, desc[UR8][R4.64+-0x20] ;  /* 0xffffe00804117981 */ /* 0x000ea8000c1e1900 */
[----:B------:R-:W3:Y:S04]  /*0230*/  LDG.E R19, desc[UR8][R4.64+-0x1c] ;  /* 0xffffe40804137981 */ /* 0x000ee8000c1e1900 */
[----:B------:R-:W4:Y:S04]  /*0240*/  LDG.E R21, desc[UR8][R4.64+-0x18] ;  /* 0xffffe80804157981 */ /* 0x000f28000c1e1900 */
[----:B------:R-:W5:Y:S04]  /*0250*/  LDG.E R23, desc[UR8][R4.64+-0x14] ;  /* 0xffffec0804177981 */ /* 0x000f68000c1e1900 */
        /* <DEDUP_REMOVED lines=11> */
[----:B------:R0:W5:Y:S01]  /*0310*/  LDG.E R9, desc[UR8][R4.64+0x1c] ;  /* 0x00001c0804097981 */ /* 0x000162000c1e1900 */
[----:B------:R-:W-:-:S04]  /*0320*/  UIADD3 UR7, UPT, UPT, UR7, 0x10, URZ ;  /* 0x0000001007077890 */ /* 0x000fc8000fffe0ff */
[----:B------:R-:W-:Y:S01]  /*0330*/  UISETP.NE.AND UP1, UPT, UR7, URZ, UPT ;  /* 0x000000ff0700728c */ /* 0x000fe2000bf25270 */
[----:B0-----:R-:W-:-:S04]  /*0340*/  IADD3 R4, P0, PT, R4, 0x40, RZ ;  /* 0x0000004004047810 */ /* 0x001fc80007f1e0ff */
[----:B------:R-:W-:Y:S01]  /*0350*/  IADD3.X R5, PT, PT, RZ, R5, RZ, P0, !PT ;  /* 0x00000005ff057210 */ /* 0x000fe200007fe4ff */
[----:B--2---:R-:W-:-:S04]  /*0360*/  FFMA R6, R17, R17, R6 ;  /* 0x0000001111067223 */ /* 0x004fc80000000006 */
[----:B---3--:R-:W-:-:S04]  /*0370*/  FFMA R6, R19, R19, R6 ;  /* 0x0000001313067223 */ /* 0x008fc80000000006 */
[----:B----4-:R-:W-:-:S04]  /*0380*/  FFMA R6, R21, R21, R6 ;  /* 0x0000001515067223 */ /* 0x010fc80000000006 */
[----:B-----5:R-:W-:-:S04]  /*0390*/  FFMA R6, R23, R23, R6 ;  /* 0x0000001717067223 */ /* 0x020fc80000000006 */
[----:B------:R-:W-:-:S04]  /*03a0*/  FFMA R6, R25, R25, R6 ;  /* 0x0000001919067223 */ /* 0x000fc80000000006 */
        /* <DEDUP_REMOVED lines=10> */
[----:B------:R-:W-:Y:S01]  /*0450*/  FFMA R6, R9, R9, R6 ;  /* 0x0000000909067223 */ /* 0x000fe20000000006 */
[----:B------:R-:W-:Y:S06]  /*0460*/  BRA.U UP1, `(.L_x_3) ;  /* 0xfffffffd016c7547 */ /* 0x000fec000b83ffff */
.L_x_2:
[----:B------:R-:W-:Y:S05]  /*0470*/  BRA.U !UP0, `(.L_x_1) ;  /* 0x0000000108f47547 */ /* 0x000fea000b800000 */
[----:B------:R-:W-:Y:S02]  /*0480*/  UISETP.GE.U32.AND UP0, UPT, UR6, 0x8, UPT ;  /* 0x000000080600788c */ /* 0x000fe4000bf06070 */
[----:B------:R-:W-:-:S04]  /*0490*/  ULOP3.LUT UR7, UR5, 0x7, URZ, 0xc0, !UPT ;  /* 0x0000000705077892 */ /* 0x000fc8000f8ec0ff */
[----:B------:R-:W-:-:S03]  /*04a0*/  UISETP.NE.AND UP1, UPT, UR7, URZ, UPT ;  /* 0x000000ff0700728c */ /* 0x000fc6000bf25270 */
[----:B------:R-:W-:Y:S08]  /*04b0*/  BRA.U !UP0, `(.L_x_4) ;  /* 0x0000000108587547 */ /* 0x000ff0000b800000 */
[----:B------:R-:W0:Y:S01]  /*04c0*/  LDCU.64 UR10, c[0x0][0x388] ;  /* 0x00007100ff0a77ac */ /* 0x000e220008000a00 */
[----:B------:R-:W-:-:S04]  /*04d0*/  IADD3 R5, P0, PT, R0, UR4, RZ ;  /* 0x0000000400057c10 */ /* 0x000fc8000ff1e0ff */
[----:B------:R-:W-:Y:S02]  /*04e0*/  IADD3.X R8, PT, PT, RZ, R7, RZ, P0, !PT ;  /* 0x00000007ff087210 */ /* 0x000fe400007fe4ff */
[----:B0-----:R-:W-:-:S04]  /*04f0*/  LEA R4, P0, R5, UR10, 0x2 ;  /* 0x0000000a05047c11 */ /* 0x001fc8000f8010ff */
[----:B------:R-:W-:-:S05]  /*0500*/  LEA.HI.X R5, R5, UR11, R8, 0x2, P0 ;  /* 0x0000000b05057c11 */ /* 0x000fca00080f1408 */
[----:B------:R-:W2:Y:S04]  /*0510*/  LDG.E R9, desc[UR8][R4.64] ;  /* 0x0000000804097981 */ /* 0x000ea8000c1e1900 */
[----:B------:R-:W3:Y:S04]  /*0520*/  LDG.E R11, desc[UR8][R4.64+0x4] ;  /* 0x00000408040b7981 */ /* 0x000ee8000c1e1900 */
[----:B------:R-:W4:Y:S04]  /*0530*/  LDG.E R13, desc[UR8][R4.64+0x8] ;  /* 0x00000808040d7981 */ /* 0x000f28000c1e1900 */
[----:B------:R-:W5:Y:S04]  /*0540*/  LDG.E R15, desc[UR8][R4.64+0xc] ;  /* 0x00000c08040f7981 */ /* 0x000f68000c1e1900 */
[----:B------:R-:W5:Y:S04]  /*0550*/  LDG.E R17, desc[UR8][R4.64+0x10] ;  /* 0x0000100804117981 */ /* 0x000f68000c1e1900 */
[----:B------:R-:W5:Y:S04]  /*0560*/  LDG.E R19, desc[UR8][R4.64+0x14] ;  /* 0x0000140804137981 */ /* 0x000f68000c1e1900 */
[----:B------:R-:W5:Y:S04]  /*0570*/  LDG.E R21, desc[UR8][R4.64+0x18] ;  /* 0x0000180804157981 */ /* 0x000f68000c1e1900 */
[----:B------:R-:W5:Y:S01]  /*0580*/  LDG.E R23, desc[UR8][R4.64+0x1c] ;  /* 0x00001c0804177981 */ /* 0x000f62000c1e1900 */
[----:B------:R-:W-:Y:S01]  /*0590*/  UIADD3 UR4, UPT, UPT, UR4, 0x8, URZ ;  /* 0x0000000804047890 */ /* 0x000fe2000fffe0ff */
[----:B--2---:R-:W-:-:S04]  /*05a0*/  FFMA R6, R9, R9, R6 ;  /* 0x0000000909067223 */ /* 0x004fc80000000006 */
[----:B---3--:R-:W-:-:S04]  /*05b0*/  FFMA R6, R11, R11, R6 ;  /* 0x0000000b0b067223 */ /* 0x008fc80000000006 */
[----:B----4-:R-:W-:-:S04]  /*05c0*/  FFMA R6, R13, R13, R6 ;  /* 0x0000000d0d067223 */ /* 0x010fc80000000006 */
[----:B-----5:R-:W-:-:S04]  /*05d0*/  FFMA R6, R15, R15, R6 ;  /* 0x0000000f0f067223 */ /* 0x020fc80000000006 */
[----:B------:R-:W-:-:S04]  /*05e0*/  FFMA R6, R17, R17, R6 ;  /* 0x0000001111067223 */ /* 0x000fc80000000006 */
[----:B------:R-:W-:-:S04]  /*05f0*/  FFMA R6, R19, R19, R6 ;  /* 0x0000001313067223 */ /* 0x000fc80000000006 */
[----:B------:R-:W-:-:S04]  /*0600*/  FFMA R6, R21, R21, R6 ;  /* 0x0000001515067223 */ /* 0x000fc80000000006 */
[----:B------:R-:W-:-:S07]  /*0610*/  FFMA R6, R23, R23, R6 ;  /* 0x0000001717067223 */ /* 0x000fce0000000006 */
.L_x_4:
        /* <DEDUP_REMOVED lines=13> */
[----:B------:R-:W5:Y:S01]  /*06f0*/  LDG.E R15, desc[UR8][R4.64+0xc] ;  /* 0x00000c08040f7981 */ /* 0x000f62000c1e1900 */
[----:B------:R-:W-:Y:S01]  /*0700*/  UIADD3 UR4, UPT, UPT, UR4, 0x4, URZ ;  /* 0x0000000404047890 */ /* 0x000fe2000fffe0ff */
[----:B--2---:R-:W-:-:S04]  /*0710*/  FFMA R6, R9, R9, R6 ;  /* 0x0000000909067223 */ /* 0x004fc80000000006 */
[----:B---3--:R-:W-:-:S04]  /*0720*/  FFMA R6, R11, R11, R6 ;  /* 0x0000000b0b067223 */ /* 0x008fc80000000006 */
[----:B----4-:R-:W-:-:S04]  /*0730*/  FFMA R6, R13, R13, R6 ;  /* 0x0000000d0d067223 */ /* 0x010fc80000000006 */
[----:B-----5:R-:W-:-:S07]  /*0740*/  FFMA R6, R15, R15, R6 ;  /* 0x0000000f0f067223 */ /* 0x020fce0000000006 */
.L_x_5:
[----:B------:R-:W-:Y:S05]  /*0750*/  BRA.U !UP1, `(.L_x_1) ;  /* 0x00000001093c7547 */ /* 0x000fea000b800000 */
[----:B------:R-:W0:Y:S01]  /*0760*/  LDCU.64 UR6, c[0x0][0x388] ;  /* 0x00007100ff0677ac */ /* 0x000e220008000a00 */
[----:B------:R-:W-:Y:S01]  /*0770*/  IADD3 R4, P0, PT, R0, UR4, RZ ;  /* 0x0000000400047c10 */ /* 0x000fe2000ff1e0ff */
[----:B------:R-:W-:-:S03]  /*0780*/  UIADD3 UR5, UPT, UPT, -UR5, URZ, URZ ;  /* 0x000000ff05057290 */ /* 0x000fc6000fffe1ff */
[----:B------:R-:W-:Y:S02]  /*0790*/  IADD3.X R7, PT, PT, RZ, R7, RZ, P0, !PT ;  /* 0x00000007ff077210 */ /* 0x000fe400007fe4ff */
[----:B0-----:R-:W-:-:S04]  /*07a0*/  LEA R0, P1, R4, UR6, 0x2 ;  /* 0x0000000604007c11 */ /* 0x001fc8000f8210ff */
[----:B------:R-:W-:-:S09]  /*07b0*/  LEA.HI.X R7, R4, UR7, R7, 0x2, P1 ;  /* 0x0000000704077c11 */ /* 0x000fd200088f1407 */
.L_x_6:
[----:B------:R-:W-:Y:S02]  /*07c0*/  MOV R5, R7 ;  /* 0x0000000700057202 */ /* 0x000fe40000000f00 */
[----:B------:R-:W-:-:S05]  /*07d0*/  MOV R4, R0 ;  /* 0x0000000000047202 */ /* 0x000fca0000000f00 */
[----:B------:R-:W2:Y:S01]  /*07e0*/  LDG.E R5, desc[UR8][R4.64] ;  /* 0x0000000804057981 */ /* 0x000ea2000c1e1900 */
[----:B------:R-:W-:Y:S01]  /*07f0*/  UIADD3 UR5, UPT, UPT, UR5, 0x1, URZ ;  /* 0x0000000105057890 */ /* 0x000fe2000fffe0ff */
[----:B------:R-:W-:-:S03]  /*0800*/  IADD3 R0, P0, PT, R0, 0x4, RZ ;  /* 0x0000000400007810 */ /* 0x000fc60007f1e0ff */
[----:B------:R-:W-:Y:S01]  /*0810*/  UISETP.NE.AND UP0, UPT, UR5, URZ, UPT ;  /* 0x000000ff0500728c */ /* 0x000fe2000bf05270 */
[----:B------:R-:W-:Y:S01]  /*0820*/  IADD3.X R7, PT, PT, RZ, R7, RZ, P0, !PT ;  /* 0x00000007ff077210 */ /* 0x000fe200007fe4ff */
[----:B--2---:R-:W-:-:S07]  /*0830*/  FFMA R6, R5, R5, R6 ;  /* 0x0000000505067223 */ /* 0x004fce0000000006 */
[----:B------:R-:W-:Y:S05]  /*0840*/  BRA.U UP0, `(.L_x_6) ;  /* 0xfffffffd00dc7547 */ /* 0x000fea000b83ffff */
.L_x_1:
[----:B------:R-:W0:Y:S02]  /*0850*/  LDCU UR4, c[0x0][0x398] ;  /* 0x00007300ff0477ac */ /* 0x000e240008000800 */
[----:B0-----:R-:W-:-:S13]  /*0860*/  FSETP.GEU.AND P0, PT, R6, UR4, PT ;  /* 0x0000000406007c0b */ /* 0x001fda000bf0e000 */
[----:B------:R-:W-:Y:S05]  /*0870*/  @P0 EXIT ;  /* 0x000000000000094d */ /* 0x000fea0003800000 */
[----:B------:R-:W-:-:S05]  /*0880*/  HFMA2 R5, -RZ, RZ, 0, 5.9604644775390625e-08 ;  /* 0x00000001ff057431 */ /* 0x000fca00000001ff */
[----:B------:R-:W-:Y:S01]  /*0890*/  STG.E desc[UR8][R2.64], R5 ;  /* 0x0000000502007986 */ /* 0x000fe2000c101908 */
[----:B------:R-:W-:Y:S05]  /*08a0*/  EXIT ;  /* 0x000000000000794d */ /* 0x000fea0003800000 */
.L_x_7:
        /* <DEDUP_REMOVED lines=13> */
.L_x_53:


//--------------------- .text._Z29UpdateApproximationAndResiduePfS_PKfPKiS3_S1_S1_iiiii --------------------------
	.section	.text._Z29UpdateApproximationAndResiduePfS_PKfPKiS3_S1_S1_iiiii,"ax",@progbits
	.align	128
        .global         _Z29UpdateApproximationAndResiduePfS_PKfPKiS3_S1_S1_iiiii
        .type           _Z29UpdateApproximationAndResiduePfS_PKfPKiS3_S1_S1_iiiii,@function
        .size           _Z29UpdateApproximationAndResiduePfS_PKfPKiS3_S1_S1_iiiii,(.L_x_54 - _Z29UpdateApproximationAndResiduePfS_PKfPKiS3_S1_S1_iiiii)
        .other          _Z29UpdateApproximationAndResiduePfS_PKfPKiS3_S1_S1_iiiii,@"STO_CUDA_ENTRY STV_DEFAULT"
_Z29UpdateApproximationAndResiduePfS_PKfPKiS3_S1_S1_iiiii:
.text._Z29UpdateApproximationAndResiduePfS_PKfPKiS3_S1_S1_iiiii:
        /* <DEDUP_REMOVED lines=10> */
[----:B0-----:R-:W-:-:S06]  /*00a0*/  IMAD.WIDE R2, R13, 0x4, R2 ;  /* 0x000000040d027825 */ /* 0x001fcc00078e0202 */
[----:B-1----:R-:W2:Y:S02]  /*00b0*/  LDG.E R2, desc[UR6][R2.64] ;  /* 0x0000000602027981 */ /* 0x002ea4000c1e1900 */
[----:B--2---:R-:W-:-:S13]  /*00c0*/  ISETP.NE.AND P0, PT, R2, RZ, PT ;  /* 0x000000ff0200720c */ /* 0x004fda0003f05270 */
[----:B------:R-:W-:Y:S05]  /*00d0*/  @P0 EXIT ;  /* 0x000000000000094d */ /* 0x000fea0003800000 */
[----:B------:R-:W0:Y:S01]  /*00e0*/  LDCU UR4, c[0x0][0x3c0] ;  /* 0x00007800ff0477ac */ /* 0x000e220008000800 */
[----:B------:R-:W1:Y:S01]  /*00f0*/  LDC.64 R2, c[0x0][0x380] ;  /* 0x0000e000ff027b82 */ /* 0x000e620000000a00 */
[----:B------:R-:W2:Y:S01]  /*0100*/  LDCU UR5, c[0x0][0x3bc] ;  /* 0x00007780ff0577ac */ /* 0x000ea20008000800 */
[----:B0-----:R-:W-:Y:S02]  /*0110*/  UISETP.GE.AND UP0, UPT, UR4, 0x1, UPT ;  /* 0x000000010400788c */ /* 0x001fe4000bf06270 */
[C---:B------:R-:W-:Y:S02]  /*0120*/  IMAD R15, R13.reuse, UR4, RZ ;  /* 0x000000040d0f7c24 */ /* 0x040fe4000f8e02ff */
[----:B--2---:R-:W-:-:S03]  /*0130*/  IMAD R13, R13, UR5, RZ ;  /* 0x000000050d0d7c24 */ /* 0x004fc6000f8e02ff */
[----:B------:R-:W-:Y:S01]  /*0140*/  SHF.R.S32.HI R12, RZ, 0x1f, R15 ;  /* 0x0000001fff0c7819 */ /* 0x000fe2000001140f */
[----:B-1----:R-:W-:Y:S01]  /*0150*/  IMAD.WIDE R2, R15, 0x4, R2 ;  /* 0x000000040f027825 */ /* 0x002fe200078e0202 */
[----:B------:R-:W-:Y:S06]  /*0160*/  BRA.U !UP0, `(.L_x_8) ;  /* 0x0000000108f87547 */ /* 0x000fec000b800000 */
[----:B------:R-:W-:Y:S01]  /*0170*/  UISETP.GE.U32.AND UP0, UPT, UR4, 0x10, UPT ;  /* 0x000000100400788c */ /* 0x000fe2000bf06070 */
[----:B------:R-:W-:Y:S01]  /*0180*/  IMAD.MOV.U32 R7, RZ, RZ, RZ ;  /* 0x000000ffff077224 */ /* 0x000fe200078e00ff */
[----:B------:R-:W-:-:S04]  /*0190*/  ULOP3.LUT UR5, UR4, 0xf, URZ, 0xc0, !UPT ;  /* 0x0000000f04057892 */ /* 0x000fc8000f8ec0ff */
[----:B------:R-:W-:-:S03]  /*01a0*/  UISETP.NE.AND UP1, UPT, UR5, URZ, UPT ;  /* 0x000000ff0500728c */ /* 0x000fc6000bf25270 */
[----:B------:R-:W-:Y:S08]  /*01b0*/  BRA.U !UP0, `(.L_x_9) ;  /* 0x00000001085c7547 */ /* 0x000ff0000b800000 */
[----:B------:R-:W-:Y:S01]  /*01c0*/  ULOP3.LUT UR4, UR4, 0x7ffffff0, URZ, 0xc0, !UPT ;  /* 0x7ffffff004047892 */ /* 0x000fe2000f8ec0ff */
[----:B------:R-:W-:-:S05]  /*01d0*/  IMAD.MOV.U32 R0, RZ, RZ, RZ ;  /* 0x000000ffff007224 */ /* 0x000fca00078e00ff */
[----:B------:R-:W-:-:S07]  /*01e0*/  IMAD.U32 R7, RZ, RZ, UR4 ;  /* 0x00000004ff077e24 */ /* 0x000fce000f8e00ff */
.L_x_10:
[C---:B0-----:R-:W-:Y:S01]  /*01f0*/  IMAD.WIDE.U32 R4, R0.reuse, 0x4, R2 ;  /* 0x0000000400047825 */ /* 0x041fe200078e0002 */
[----:B------:R-:W-:-:S04]  /*0200*/  IADD3 R0, PT, PT, R0, 0x10, RZ ;  /* 0x0000001000007810 */ /* 0x000fc80007ffe0ff */
[----:B------:R0:W-:Y:S01]  /*0210*/  STG.E desc[UR6][R4.64], RZ ;  /* 0x000000ff04007986 */ /* 0x0001e2000c101906 */
[----:B------:R-:W-:-:S03]  /*0220*/  ISETP.NE.AND P0, PT, R0, R7, PT ;  /* 0x000000070000720c */ /* 0x000fc60003f05270 */
[----:B------:R0:W-:Y:S04]  /*0230*/  STG.E desc[UR6][R4.64+0x4], RZ ;  /* 0x000004ff04007986 */ /* 0x0001e8000c101906 */
        /* <DEDUP_REMOVED lines=13> */
[----:B------:R0:W-:Y:S01]  /*0310*/  STG.E desc[UR6][R4.64+0x3c], RZ ;  /* 0x00003cff04007986 */ /* 0x0001e2000c101906 */
[----:B------:R-:W-:Y:S05]  /*0320*/  @P0 BRA `(.L_x_10) ;  /* 0xfffffffc00b00947 */ /* 0x000fea000383ffff */
.L_x_9:
[----:B------:R-:W-:Y:S05]  /*0330*/  BRA.U !UP1, `(.L_x_8) ;  /* 0x0000000109847547 */ /* 0x000fea000b800000 */
[----:B------:R-:W1:Y:S01]  /*0340*/  LDC R0, c[0x0][0x3c0] ;  /* 0x0000f000ff007b82 */ /* 0x000e620000000800 */
[----:B------:R-:W-:Y:S01]  /*0350*/  UISETP.GE.U32.AND UP0, UPT, UR5, 0x8, UPT ;  /* 0x000000080500788c */ /* 0x000fe2000bf06070 */
[----:B-1----:R-:W-:-:S04]  /*0360*/  LOP3.LUT R6, R0, 0x7, RZ, 0xc0, !PT ;  /* 0x0000000700067812 */ /* 0x002fc800078ec0ff */
[----:B------:R-:W-:-:S04]  /*0370*/  ISETP.NE.AND P0, PT, R6, RZ, PT ;  /* 0x000000ff0600720c */ /* 0x000fc80003f05270 */
[----:B------:R-:W-:Y:S09]  /*0380*/  BRA.U !UP0, `(.L_x_11) ;  /* 0x0000000108287547 */ /* 0x000ff2000b800000 */
[----:B0-----:R-:W-:-:S04]  /*0390*/  IMAD.WIDE.U32 R4, R7, 0x4, R2 ;  /* 0x0000000407047825 */ /* 0x001fc800078e0002 */
[----:B------:R-:W-:Y:S01]  /*03a0*/  VIADD R7, R7, 0x8 ;  /* 0x0000000807077836 */ /* 0x000fe20000000000 */
[----:B------:R1:W-:Y:S04]  /*03b0*/  STG.E desc[UR6][R4.64], RZ ;  /* 0x000000ff04007986 */ /* 0x0003e8000c101906 */
[----:B------:R1:W-:Y:S04]  /*03c0*/  STG.E desc[UR6][R4.64+0x4], RZ ;  /* 0x000004ff04007986 */ /* 0x0003e8000c101906 */
[----:B------:R1:W-:Y:S04]  /*03d0*/  STG.E desc[UR6][R4.64+0x8], RZ ;  /* 0x000008ff04007986 */ /* 0x0003e8000c101906 */
[----:B------:R1:W-:Y:S04]  /*03e0*/  STG.E desc[UR6][R4.64+0xc], RZ ;  /* 0x00000cff04007986 */ /* 0x0003e8000c101906 */
[----:B------:R1:W-:Y:S04]  /*03f0*/  STG.E desc[UR6][R4.64+0x10], RZ ;  /* 0x000010ff04007986 */ /* 0x0003e8000c101906 */
[----:B------:R1:W-:Y:S04]  /*0400*/  STG.E desc[UR6][R4.64+0x14], RZ ;  /* 0x000014ff04007986 */ /* 0x0003e8000c101906 */
[----:B------:R1:W-:Y:S04]  /*0410*/  STG.E desc[UR6][R4.64+0x18], RZ ;  /* 0x000018ff04007986 */ /* 0x0003e8000c101906 */
[----:B------:R1:W-:Y:S02]  /*0420*/  STG.E desc[UR6][R4.64+0x1c], RZ ;  /* 0x00001cff04007986 */ /* 0x0003e4000c101906 */
.L_x_11:
[----:B------:R-:W-:Y:S05]  /*0430*/  @!P0 BRA `(.L_x_8) ;  /* 0x0000000000448947 */ /* 0x000fea0003800000 */
[----:B------:R-:W-:Y:S02]  /*0440*/  ISETP.GE.U32.AND P0, PT, R6, 0x4, PT ;  /* 0x000000040600780c */ /* 0x000fe40003f06070 */
[----:B------:R-:W-:-:S04]  /*0450*/  LOP3.LUT R0, R0, 0x3, RZ, 0xc0, !PT ;  /* 0x0000000300007812 */ /* 0x000fc800078ec0ff */
[----:B------:R-:W-:-:S07]  /*0460*/  ISETP.NE.AND P1, PT, R0, RZ, PT ;  /* 0x000000ff0000720c */ /* 0x000fce0003f25270 */
[----:B01----:R-:W-:-:S04]  /*0470*/  @P0 IMAD.WIDE.U32 R4, R7, 0x4, R2 ;  /* 0x0000000407040825 */ /* 0x003fc800078e0002 */
[----:B------:R-:W-:Y:S01]  /*0480*/  @P0 VIADD R7, R7, 0x4 ;  /* 0x0000000407070836 */ /* 0x000fe20000000000 */
[----:B------:R2:W-:Y:S04]  /*0490*/  @P0 STG.E desc[UR6][R4.64], RZ ;  /* 0x000000ff04000986 */ /* 0x0005e8000c101906 */
[----:B------:R2:W-:Y:S04]  /*04a0*/  @P0 STG.E desc[UR6][R4.64+0x4], RZ ;  /* 0x000004ff04000986 */ /* 0x0005e8000c101906 */
[----:B------:R2:W-:Y:S04]  /*04b0*/  @P0 STG.E desc[UR6][R4.64+0x8], RZ ;  /* 0x000008ff04000986 */ /* 0x0005e8000c101906 */
[----:B------:R2:W-:Y:S01]  /*04c0*/  @P0 STG.E desc[UR6][R4.64+0xc], RZ ;  /* 0x00000cff04000986 */ /* 0x0005e2000c101906 */
[----:B------:R-:W-:Y:S05]  /*04d0*/  @!P1 BRA `(.L_x_8) ;  /* 0x00000000001c9947 */ /* 0x000fea0003800000 */
[----:B------:R-:W-:-:S05]  /*04e0*/  UMOV UR4, URZ ;  /* 0x000000ff00047c82 */ /* 0x000fca0008000000 */
.L_x_12:
[C---:B--2---:R-:W-:Y:S01]  /*04f0*/  IMAD.WIDE.U32 R4, R7.reuse, 0x4, R2 ;  /* 0x0000000407047825 */ /* 0x044fe200078e0002 */
[----:B------:R-:W-:Y:S01]  /*0500*/  UIADD3 UR4, UPT, UPT, UR4, 0x1, URZ ;  /* 0x0000000104047890 */ /* 0x000fe2000fffe0ff */
[----:B------:R-:W-:-:S03]  /*0510*/  IADD3 R7, PT, PT, R7, 0x1, RZ ;  /* 0x0000000107077810 */ /* 0x000fc60007ffe0ff */
[----:B------:R3:W-:Y:S02]  /*0520*/  STG.E desc[UR6][R4.64], RZ ;  /* 0x000000ff04007986 */ /* 0x0007e4000c101906 */
[----:B------:R-:W-:-:S13]  /*0530*/  ISETP.NE.AND P0, PT, R0, UR4, PT ;  /* 0x0000000400007c0c */ /* 0x000fda000bf05270 */
[----:B---3--:R-:W-:Y:S05]  /*0540*/  @P0 BRA `(.L_x_12) ;  /* 0xfffffffc00e80947 */ /* 0x008fea000383ffff */
.L_x_8:
[----:B------:R-:W3:Y:S01]  /*0550*/  LDCU UR4, c[0x0][0x3c0] ;  /* 0x00007800ff0477ac */ /* 0x000ee20008000800 */
[----:B------:R-:W4:Y:S01]  /*0560*/  LDC R0, c[0x0][0x3b8] ;  /* 0x0000ee00ff007b82 */ /* 0x000f220000000800 */
[----:B---3--:R-:W-:-:S05]  /*0570*/  IMAD.U32 R11, RZ, RZ, UR4 ;  /* 0x00000004ff0b7e24 */ /* 0x008fca000f8e00ff */
[----:B------:R-:W-:-:S04]  /*0580*/  ISETP.GE.AND P0, PT, R11, 0x1, PT ;  /* 0x000000010b00780c */ /* 0x000fc80003f06270 */
[----:B----4-:R-:W-:-:S13]  /*0590*/  ISETP.LT.OR P0, PT, R0, RZ, !P0 ;  /* 0x000000ff0000720c */ /* 0x010fda0004701670 */
[----:B------:R-:W-:Y:S05]  /*05a0*/  @P0 BRA `(.L_x_13) ;  /* 0x0000000c004c0947 */ /* 0x000fea0003800000 */
[C---:B------:R-:W-:Y:S01]  /*05b0*/  LOP3.LUT R10, R11.reuse, 0x7ffffff0, RZ, 0xc0, !PT ;  /* 0x7ffffff00b0a7812 */ /* 0x040fe200078ec0ff */
[----:B------:R-:W-:Y:S01]  /*05c0*/  UMOV UR4, URZ ;  /* 0x000000ff00047c82 */ /* 0x000fe20008000000 */
[C---:B------:R-:W-:Y:S02]  /*05d0*/  LOP3.LUT R20, R11.reuse, 0xf, RZ, 0xc0, !PT ;  /* 0x0000000f0b147812 */ /* 0x040fe400078ec0ff */
[C---:B------:R-:W-:Y:S01]  /*05e0*/  LOP3.LUT R18, R11.reuse, 0x7, RZ, 0xc0, !PT ;  /* 0x000000070b127812 */ /* 0x040fe200078ec0ff */
[----:B------:R-:W-:Y:S01]  /*05f0*/  IMAD.MOV R8, RZ, RZ, -R10 ;  /* 0x000000ffff087224 */ /* 0x000fe200078e0a0a */
[----:B------:R-:W-:-:S07]  /*0600*/  LOP3.LUT R9, R11, 0x3, RZ, 0xc0, !PT ;  /* 0x000000030b097812 */ /* 0x000fce00078ec0ff */
.L_x_19:
[----:B------:R-:W3:Y:S01]  /*0610*/  LDCU.128 UR8, c[0x0][0x390] ;  /* 0x00007200ff0877ac */ /* 0x000ee20008000c00 */
[C---:B-----5:R-:W-:Y:S01]  /*0620*/  IADD3 R0, P0, PT, R13.reuse, UR4, RZ ;  /* 0x000000040d007c10 */ /* 0x060fe2000ff1e0ff */
[----:B----4-:R-:W4:Y:S03]  /*0630*/  LDC R11, c[0x0][0x3c0] ;  /* 0x0000f000ff0b7b82 */ /* 0x010f260000000800 */
[----:B012---:R-:W-:Y:S02]  /*0640*/  LEA.HI.X.SX32 R5, R13, RZ, 0x1, P0 ;  /* 0x000000ff0d057211 */ /* 0x007fe400000f0eff */
[C---:B------:R-:W-:Y:S02]  /*0650*/  SHF.L.U32 R6, R0.reuse, 0x2, RZ ;  /* 0x0000000200067819 */ /* 0x040fe400000006ff */
[----:B------:R-:W-:Y:S02]  /*0660*/  SHF.L.U64.HI R0, R0, 0x2, R5 ;  /* 0x0000000200007819 */ /* 0x000fe40000010205 */
[----:B---3--:R-:W-:-:S04]  /*0670*/  IADD3 R4, P0, PT, R6, UR10, RZ ;  /* 0x0000000a06047c10 */ /* 0x008fc8000ff1e0ff */
[----:B------:R-:W-:Y:S02]  /*0680*/  IADD3.X R5, PT, PT, R0, UR11, RZ, P0, !PT ;  /* 0x0000000b00057c10 */ /* 0x000fe400087fe4ff */
[----:B------:R-:W-:-:S03]  /*0690*/  IADD3 R6, P0, PT, R6, UR8, RZ ;  /* 0x0000000806067c10 */ /* 0x000fc6000ff1e0ff */
[----:B------:R-:W2:Y:S01]  /*06a0*/  LDG.E R4, desc[UR6][R4.64] ;  /* 0x0000000604047981 */ /* 0x000ea2000c1e1900 */
[----:B------:R-:W-:-:S05]  /*06b0*/  IADD3.X R7, PT, PT, R0, UR9, RZ, P0, !PT ;  /* 0x0000000900077c10 */ /* 0x000fca00087fe4ff */
[----:B------:R0:W5:Y:S01]  /*06c0*/  LDG.E R0, desc[UR6][R6.64] ;  /* 0x0000000606007981 */ /* 0x000162000c1e1900 */
[----:B----4-:R-:W-:Y:S01]  /*06d0*/  ISETP.GE.U32.AND P0, PT, R11, 0x10, PT ;  /* 0x000000100b00780c */ /* 0x010fe20003f06070 */
[----:B------:R-:W-:Y:S02]  /*06e0*/  IMAD.MOV.U32 R19, RZ, RZ, RZ ;  /* 0x000000ffff137224 */ /* 0x000fe400078e00ff */
[----:B--2---:R-:W-:-:S05]  /*06f0*/  IMAD R14, R4, R11, RZ ;  /* 0x0000000b040e7224 */ /* 0x004fca00078e02ff */
[----:B------:R-:W-:-:S05]  /*0700*/  SHF.R.S32.HI R17, RZ, 0x1f, R14 ;  /* 0x0000001fff117819 */ /* 0x000fca000001140e */
[----:B0-----:R-:W-:Y:S05]  /*0710*/  @!P0 BRA `(.L_x_14) ;  /* 0x00000004005c8947 */ /* 0x001fea0003800000 */
[----:B------:R-:W0:Y:S01]  /*0720*/  LDCU.64 UR10, c[0x0][0x3a8] ;  /* 0x00007500ff0a77ac */ /* 0x000e220008000a00 */
[----:B------:R-:W-:Y:S01]  /*0730*/  IMAD.MOV.U32 R16, RZ, RZ, R8 ;  /* 0x000000ffff107224 */ /* 0x000fe200078e0008 */
[----:B------:R-:W1:Y:S01]  /*0740*/  LDCU.64 UR8, c[0x0][0x380] ;  /* 0x00007000ff0877ac */ /* 0x000e620008000a00 */
[C---:B0-----:R-:W-:Y:S02]  /*0750*/  LEA R19, P2, R14.reuse, UR10, 0x2 ;  /* 0x0000000a0e137c11 */ /* 0x041fe4000f8410ff */
[----:B-1----:R-:W-:Y:S02]  /*0760*/  LEA R21, P0, R15, UR8, 0x2 ;  /* 0x000000080f157c11 */ /* 0x002fe4000f8010ff */
[----:B------:R-:W-:Y:S02]  /*0770*/  IADD3 R19, P3, PT, R19, 0x20, RZ ;  /* 0x0000002013137810 */ /* 0x000fe40007f7e0ff */
[----:B------:R-:W-:Y:S02]  /*0780*/  LEA.HI.X R22, R14, UR11, R17, 0x2, P2 ;  /* 0x0000000b0e167c11 */ /* 0x000fe400090f1411 */
[----:B------:R-:W-:-:S02]  /*0790*/  IADD3 R21, P1, PT, R21, 0x20, RZ ;  /* 0x0000002015157810 */ /* 0x000fc40007f3e0ff */
[----:B------:R-:W-:Y:S01]  /*07a0*/  LEA.HI.X R24, R15, UR9, R12, 0x2, P0 ;  /* 0x000000090f187c11 */ /* 0x000fe200080f140c */
[----:B------:R-:W-:-:S03]  /*07b0*/  IMAD.X R22, RZ, RZ, R22, P3 ;  /* 0x000000ffff167224 */ /* 0x000fc600018e0616 */
[----:B------:R-:W-:-:S07]  /*07c0*/  IADD3.X R24, PT, PT, RZ, R24, RZ, P1, !PT ;  /* 0x00000018ff187210 */ /* 0x000fce0000ffe4ff */
.L_x_15:
[----:B---3--:R-:W-:Y:S01]  /*07d0*/  IMAD.MOV.U32 R4, RZ, RZ, R21 ;  /* 0x000000ffff047224 */ /* 0x008fe200078e0015 */
[----:B------:R-:W-:Y:S01]  /*07e0*/  MOV R5, R24 ;  /* 0x0000001800057202 */ /* 0x000fe20000000f00 */
[----:B------:R-:W-:Y:S02]  /*07f0*/  IMAD.MOV.U32 R6, RZ, RZ, R19 ;  /* 0x000000ffff067224 */ /* 0x000fe400078e0013 */
[----:B------:R-:W-:Y:S02]  /*0800*/  IMAD.MOV.U32 R7, RZ, RZ, R22 ;  /* 0x000000ffff077224 */ /* 0x000fe400078e0016 */
[----:B------:R-:W2:Y:S04]  /*0810*/  LDG.E R21, desc[UR6][R4.64+-0x20] ;  /* 0xffffe00604157981 */ /* 0x000ea8000c1e1900 */
[----:B------:R-:W2:Y:S04]  /*0820*/  LDG.E R19, desc[UR6][R6.64+-0x20] ;  /* 0xffffe00606137981 */ /* 0x000ea8000c1e1900 */
[----:B------:R-:W3:Y:S04]  /*0830*/  LDG.E R23, desc[UR6][R4.64+-0x1c] ;  /* 0xffffe40604177981 */ /* 0x000ee8000c1e1900 */
[----:B------:R-:W4:Y:S04]  /*0840*/  LDG.E R25, desc[UR6][R4.64+-0x18] ;  /* 0xffffe80604197981 */ /* 0x000f28000c1e1900 */
[----:B------:R-:W4:Y:S01]  /*0850*/  LDG.E R27, desc[UR6][R4.64+-0x14] ;  /* 0xffffec06041b7981 */ /* 0x000f22000c1e1900 */
[----:B--2--5:R-:W-:-:S05]  /*0860*/  FFMA R19, R0, R19, R21 ;  /* 0x0000001300137223 */ /* 0x024fca0000000015 */
[----:B------:R0:W-:Y:S04]  /*0870*/  STG.E desc[UR6][R4.64+-0x20], R19 ;  /* 0xffffe01304007986 */ /* 0x0001e8000c101906 */
[----:B------:R-:W3:Y:S02]  /*0880*/  LDG.E R21, desc[UR6][R6.64+-0x1c] ;  /* 0xffffe40606157981 */ /* 0x000ee4000c1e1900 */
[----:B---3--:R-:W-:-:S05]  /*0890*/  FFMA R21, R0, R21, R23 ;  /* 0x0000001500157223 */ /* 0x008fca0000000017 */
[----:B------:R1:W-:Y:S04]  /*08a0*/  STG.E desc[UR6][R4.64+-0x1c], R21 ;  /* 0xffffe41504007986 */ /* 0x0003e8000c101906 */
[----:B------:R-:W4:Y:S02]  /*08b0*/  LDG.E R23, desc[UR6][R6.64+-0x18] ;  /* 0xffffe80606177981 */ /* 0x000f24000c1e1900 */
[----:B----4-:R-:W-:-:S05]  /*08c0*/  FFMA R23, R0, R23, R25 ;  /* 0x0000001700177223 */ /* 0x010fca0000000019 */
[----:B------:R2:W-:Y:S04]  /*08d0*/  STG.E desc[UR6][R4.64+-0x18], R23 ;  /* 0xffffe81704007986 */ /* 0x0005e8000c101906 */
[----:B------:R-:W3:Y:S02]  /*08e0*/  LDG.E R25, desc[UR6][R6.64+-0x14] ;  /* 0xffffec0606197981 */ /* 0x000ee4000c1e1900 */
[C---:B---3--:R-:W-:Y:S02]  /*08f0*/  FFMA R25, R0.reuse, R25, R27 ;  /* 0x0000001900197223 */ /* 0x048fe4000000001b */
[----:B------:R-:W3:Y:S04]  /*0900*/  LDG.E R27, desc[UR6][R4.64+-0x10] ;  /* 0xfffff006041b7981 */ /* 0x000ee8000c1e1900 */
[----:B------:R4:W-:Y:S04]  /*0910*/  STG.E desc[UR6][R4.64+-0x14], R25 ;  /* 0xffffec1904007986 */ /* 0x0009e8000c101906 */
[----:B0-----:R-:W3:Y:S02]  /*0920*/  LDG.E R19, desc[UR6][R6.64+-0x10] ;  /* 0xfffff00606137981 */ /* 0x001ee4000c1e1900 */
[----:B---3--:R-:W-:-:S02]  /*0930*/  FFMA R19, R0, R19, R27 ;  /* 0x0000001300137223 */ /* 0x008fc4000000001b */
[----:B------:R-:W3:Y:S04]  /*0940*/  LDG.E R27, desc[UR6][R4.64+-0xc] ;  /* 0xfffff406041b7981 */ /* 0x000ee8000c1e1900 */
[----:B------:R0:W-:Y:S04]  /*0950*/  STG.E desc[UR6][R4.64+-0x10], R19 ;  /* 0xfffff01304007986 */ /* 0x0001e8000c101906 */
[----:B-1----:R-:W3:Y:S02]  /*0960*/  LDG.E R21, desc[UR6][R6.64+-0xc] ;  /* 0xfffff40606157981 */ /* 0x002ee4000c1e1900 */
[----:B---3--:R-:W-:-:S02]  /*0970*/  FFMA R21, R0, R21, R27 ;  /* 0x0000001500157223 */ /* 0x008fc4000000001b */
[----:B------:R-:W3:Y:S04]  /*0980*/  LDG.E R27, desc[UR6][R4.64+-0x8] ;  /* 0xfffff806041b7981 */ /* 0x000ee8000c1e1900 */
[----:B------:R1:W-:Y:S04]  /*0990*/  STG.E desc[UR6][R4.64+-0xc], R21 ;  /* 0xfffff41504007986 */ /* 0x0003e8000c101906 */
[----:B--2---:R-:W3:Y:S02]  /*09a0*/  LDG.E R23, desc[UR6][R6.64+-0x8] ;  /* 0xfffff80606177981 */ /* 0x004ee4000c1e1900 */
[----:B---3--:R-:W-:-:S02]  /*09b0*/  FFMA R23, R0, R23, R27 ;  /* 0x0000001700177223 */ /* 0x008fc4000000001b */
[----:B------:R-:W2:Y:S04]  /*09c0*/  LDG.E R27, desc[UR6][R4.64+-0x4] ;  /* 0xfffffc06041b7981 */ /* 0x000ea8000c1e1900 */
[----:B------:R3:W-:Y:S04]  /*09d0*/  STG.E desc[UR6][R4.64+-0x8], R23 ;  /* 0xfffff81704007986 */ /* 0x0007e8000c101906 */
[----:B----4-:R-:W2:Y:S02]  /*09e0*/  LDG.E R25, desc[UR6][R6.64+-0x4] ;  /* 0xfffffc0606197981 */ /* 0x010ea4000c1e1900 */
[----:B--2---:R-:W-:-:S02]  /*09f0*/  FFMA R25, R0, R25, R27 ;  /* 0x0000001900197223 */ /* 0x004fc4000000001b */
[----:B------:R-:W2:Y:S04]  /*0a00*/  LDG.E R27, desc[UR6][R4.64] ;  /* 0x00000006041b7981 */ /* 0x000ea8000c1e1900 */
[----:B------:R4:W-:Y:S04]  /*0a10*/  STG.E desc[UR6][R4.64+-0x4], R25 ;  /* 0xfffffc1904007986 */ /* 0x0009e8000c101906 */
[----:B0-----:R-:W2:Y:S02]  /*0a20*/  LDG.E R19, desc[UR6][R6.64] ;  /* 0x0000000606137981 */ /* 0x001ea4000c1e1900 */
[----:B--2---:R-:W-:-:S02]  /*0a30*/  FFMA R19, R0, R19, R27 ;  /* 0x0000001300137223 */ /* 0x004fc4000000001b */
[----:B------:R-:W2:Y:S04]  /*0a40*/  LDG.E R27, desc[UR6][R4.64+0x4] ;  /* 0x00000406041b7981 */ /* 0x000ea8000c1e1900 */
[----:B------:R0:W-:Y:S04]  /*0a50*/  STG.E desc[UR6][R4.64], R19 ;  /* 0x0000001304007986 */ /* 0x0001e8000c101906 */
[----:B-1----:R-:W2:Y:S02]  /*0a60*/  LDG.E R21, desc[UR6][R6.64+0x4] ;  /* 0x0000040606157981 */ /* 0x002ea4000c1e1900 */
[----:B--2---:R-:W-:-:S02]  /*0a70*/  FFMA R21, R0, R21, R27 ;  /* 0x0000001500157223 */ /* 0x004fc4000000001b */
[----:B------:R-:W2:Y:S04]  /*0a80*/  LDG.E R27, desc[UR6][R4.64+0x8] ;  /* 0x00000806041b7981 */ /* 0x000ea8000c1e1900 */
[----:B------:R1:W-:Y:S04]  /*0a90*/  STG.E desc[UR6][R4.64+0x4], R21 ;  /* 0x0000041504007986 */ /* 0x0003e8000c101906 */
[----:B---3--:R-:W2:Y:S02]  /*0aa0*/  LDG.E R23, desc[UR6][R6.64+0x8] ;  /* 0x0000080606177981 */ /* 0x008ea4000c1e1900 */
[----:B--2---:R-:W-:-:S02]  /*0ab0*/  FFMA R23, R0, R23, R27 ;  /* 0x0000001700177223 */ /* 0x004fc4000000001b */
        /* <DEDUP_REMOVED lines=18> */
[----:B----4-:R-:W2:Y:S01]  /*0be0*/  LDG.E R25, desc[UR6][R6.64+0x1c] ;  /* 0x00001c0606197981 */ /* 0x010ea2000c1e1900 */
[----:B------:R-:W-:-:S04]  /*0bf0*/  IADD3 R16, PT, PT, R16, 0x10, RZ ;  /* 0x0000001010107810 */ /* 0x000fc80007ffe0ff */
[----:B------:R-:W-:Y:S02]  /*0c00*/  ISETP.NE.AND P0, PT, R16, RZ, PT ;  /* 0x000000ff1000720c */ /* 0x000fe40003f05270 */
[----:B0-----:R-:W-:Y:S02]  /*0c10*/  IADD3 R19, P1, PT, R6, 0x40, RZ ;  /* 0x0000004006137810 */ /* 0x001fe40007f3e0ff */
[----:B-1----:R-:W-:-:S03]  /*0c20*/  IADD3 R21, P2, PT, R4, 0x40, RZ ;  /* 0x0000004004157810 */ /* 0x002fc60007f5e0ff */
[----:B------:R-:W-:Y:S02]  /*0c30*/  IMAD.X R22, RZ, RZ, R7, P1 ;  /* 0x000000ffff167224 */ /* 0x000fe400008e0607 */
[----:B------:R-:W-:Y:S02]  /*0c40*/  IMAD.X R24, RZ, RZ, R5, P2 ;  /* 0x000000ffff187224 */ /* 0x000fe400010e0605 */
[----:B--2---:R-:W-:-:S05]  /*0c50*/  FFMA R25, R0, R25, R27 ;  /* 0x0000001900197223 */ /* 0x004fca000000001b */
[----:B------:R3:W-:Y:S01]  /*0c60*/  STG.E desc[UR6][R4.64+0x1c], R25 ;  /* 0x00001c1904007986 */ /* 0x0007e2000c101906 */
[----:B------:R-:W-:Y:S05]  /*0c70*/  @P0 BRA `(.L_x_15) ;  /* 0xfffffff800d40947 */ /* 0x000fea000383ffff */
[----:B------:R-:W-:-:S07]  /*0c80*/  MOV R19, R10 ;  /* 0x0000000a00137202 */ /* 0x000fce0000000f00 */
.L_x_14:
[----:B------:R-:W-:-:S13]  /*0c90*/  ISETP.NE.AND P0, PT, R20, RZ, PT ;  /* 0x000000ff1400720c */ /* 0x000fda0003f05270 */
[----:B------:R-:W-:Y:S05]  /*0ca0*/  @!P0 BRA `(.L_x_16) ;  /* 0x0000000400788947 */ /* 0x000fea0003800000 */
[----:B---3--:R-:W-:Y:S01]  /*0cb0*/  VIADD R4, R20, 0xffffffff ;  /* 0xffffffff14047836 */ /* 0x008fe20000000000 */
[----:B------:R-:W-:-:S04]  /*0cc0*/  ISETP.NE.AND P1, PT, R18, RZ, PT ;  /* 0x000000ff1200720c */ /* 0x000fc80003f25270 */
[----:B------:R-:W-:-:S13]  /*0cd0*/  ISETP.GE.U32.AND P0, PT, R4, 0x7, PT ;  /* 0x000000070400780c */ /* 0x000fda0003f06070 */
[----:B------:R-:W-:Y:S05]  /*0ce0*/  @!P0 BRA `(.L_x_17) ;  /* 0x00000000009c8947 */ /* 0x000fea0003800000 */
[----:B------:R-:W0:Y:S01]  /*0cf0*/  LDCU.64 UR8, c[0x0][0x3a8] ;  /* 0x00007500ff0877ac */ /* 0x000e220008000a00 */
[----:B------:R-:W-:Y:S01]  /*0d00*/  IADD3 R5, P0, PT, R14, R19, RZ ;  /* 0x000000130e057210 */ /* 0x000fe20007f1e0ff */
[----:B------:R-:W-:-:S04]  /*0d10*/  IMAD.WIDE.U32 R6, R19, 0x4, R2 ;  /* 0x0000000413067825 */ /* 0x000fc800078e0002 */
[----:B------:R-:W-:Y:S01]  /*0d20*/  IMAD.X R16, RZ, RZ, R17, P0 ;  /* 0x000000ffff107224 */ /* 0x000fe200000e0611 */
[----:B------:R-:W2:Y:S04]  /*0d30*/  LDG.E R23, desc[UR6][R6.64] ;  /* 0x0000000606177981 */ /* 0x000ea8000c1e1900 */
[----:B------:R-:W3:Y:S04]  /*0d40*/  LDG.E R25, desc[UR6][R6.64+0x4] ;  /* 0x0000040606197981 */ /* 0x000ee8000c1e1900 */
[----:B------:R-:W4:Y:S01]  /*0d50*/  LDG.E R27, desc[UR6][R6.64+0x8] ;  /* 0x00000806061b7981 */ /* 0x000f22000c1e1900 */
[----:B0-----:R-:W-:-:S03]  /*0d60*/  LEA R4, P0, R5, UR8, 0x2 ;  /* 0x0000000805047c11 */ /* 0x001fc6000f8010ff */
[----:B------:R-:W4:Y:S01]  /*0d70*/  LDG.E R29, desc[UR6][R6.64+0xc] ;  /* 0x00000c06061d7981 */ /* 0x000f22000c1e1900 */
[----:B------:R-:W-:-:S05]  /*0d80*/  LEA.HI.X R5, R5, UR9, R16, 0x2, P0 ;  /* 0x0000000905057c11 */ /* 0x000fca00080f1410 */
[----:B------:R-:W2:Y:S02]  /*0d90*/  LDG.E R21, desc[UR6][R4.64] ;  /* 0x0000000604157981 */ /* 0x000ea4000c1e1900 */
        /* <DEDUP_REMOVED lines=24> */
[----:B----4-:R-:W2:Y:S01]  /*0f20*/  LDG.E R27, desc[UR6][R4.64+0x1c] ;  /* 0x00001c06041b7981 */ /* 0x010ea2000c1e1900 */
[----:B------:R-:W-:Y:S01]  /*0f30*/  IADD3 R19, PT, PT, R19, 0x8, RZ ;  /* 0x0000000813137810 */ /* 0x000fe20007ffe0ff */
[----:B--2---:R-:W-:-:S05]  /*0f40*/  FFMA R27, R0, R27, R29 ;  /* 0x0000001b001b7223 */ /* 0x004fca000000001d */
[----:B------:R0:W-:Y:S02]  /*0f50*/  STG.E desc[UR6][R6.64+0x1c], R27 ;  /* 0x00001c1b06007986 */ /* 0x0001e4000c101906 */
.L_x_17:
[----:B------:R-:W-:Y:S05]  /*0f60*/  @!P1 BRA `(.L_x_16) ;  /* 0x0000000000c89947 */ /* 0x000fea0003800000 */
[----:B------:R-:W-:Y:S01]  /*0f70*/  VIADD R4, R18, 0xffffffff ;  /* 0xffffffff12047836 */ /* 0x000fe20000000000 */
[----:B------:R-:W-:-:S04]  /*0f80*/  ISETP.NE.AND P1, PT, R9, RZ, PT ;  /* 0x000000ff0900720c */ /* 0x000fc80003f25270 */
[----:B------:R-:W-:-:S13]  /*0f90*/  ISETP.GE.U32.AND P0, PT, R4, 0x3, PT ;  /* 0x000000030400780c */ /* 0x000fda0003f06070 */
[----:B------:R-:W-:Y:S05]  /*0fa0*/  @!P0 BRA `(.L_x_18) ;  /* 0x00000000005c8947 */ /* 0x000fea0003800000 */
[----:B------:R-:W1:Y:S01]  /*0fb0*/  LDCU.64 UR8, c[0x0][0x3a8] ;  /* 0x00007500ff0877ac */ /* 0x000e620008000a00 */
[----:B------:R-:W-:Y:S01]  /*0fc0*/  IADD3 R5, P0, PT, R14, R19, RZ ;  /* 0x000000130e057210 */ /* 0x000fe20007f1e0ff */
[----:B0-----:R-:W-:-:S04]  /*0fd0*/  IMAD.WIDE.U32 R6, R19, 0x4, R2 ;  /* 0x0000000413067825 */ /* 0x001fc800078e0002 */
[----:B------:R-:W-:Y:S01]  /*0fe0*/  IMAD.X R16, RZ, RZ, R17, P0 ;  /* 0x000000ffff107224 */ /* 0x000fe200000e0611 */
[----:B------:R-:W2:Y:S04]  /*0ff0*/  LDG.E R23, desc[UR6][R6.64] ;  /* 0x0000000606177981 */ /* 0x000ea8000c1e1900 */
[----:B------:R-:W3:Y:S04]  /*1000*/  LDG.E R25, desc[UR6][R6.64+0x4] ;  /* 0x0000040606197981 */ /* 0x000ee8000c1e1900 */
[----:B------:R-:W4:Y:S01]  /*1010*/  LDG.E R27, desc[UR6][R6.64+0x8] ;  /* 0x00000806061b7981 */ /* 0x000f22000c1e1900 */
[----:B-1----:R-:W-:-:S03]  /*1020*/  LEA R4, P0, R5, UR8, 0x2 ;  /* 0x0000000805047c11 */ /* 0x002fc6000f8010ff */
        /* <DEDUP_REMOVED lines=11> */
[----:B------:R-:W2:Y:S01]  /*10e0*/  LDG.E R27, desc[UR6][R4.64+0xc] ;  /* 0x00000c06041b7981 */ /* 0x000ea2000c1e1900 */
[----:B------:R-:W-:Y:S01]  /*10f0*/  IADD3 R19, PT, PT, R19, 0x4, RZ ;  /* 0x0000000413137810 */ /* 0x000fe20007ffe0ff */
[----:B--2---:R-:W-:-:S05]  /*1100*/  FFMA R27, R0, R27, R29 ;  /* 0x0000001b001b7223 */ /* 0x004fca000000001d */
[----:B------:R1:W-:Y:S02]  /*1110*/  STG.E desc[UR6][R6.64+0xc], R27 ;  /* 0x00000c1b06007986 */ /* 0x0003e4000c101906 */
.L_x_18:
[----:B------:R-:W-:Y:S05]  /*1120*/  @!P1 BRA `(.L_x_16) ;  /* 0x0000000000589947 */ /* 0x000fea0003800000 */
[----:B------:R-:W2:Y:S01]  /*1130*/  LDCU.64 UR8, c[0x0][0x3a8] ;  /* 0x00007500ff0877ac */ /* 0x000ea20008000a00 */
[----:B------:R-:W-:Y:S01]  /*1140*/  IADD3 R14, P0, PT, R14, R19, RZ ;  /* 0x000000130e0e7210 */ /* 0x000fe20007f1e0ff */
[----:B01----:R-:W-:-:S04]  /*1150*/  IMAD.WIDE.U32 R6, R19, 0x4, R2 ;  /* 0x0000000413067825 */ /* 0x003fc800078e0002 */
[----:B------:R-:W-:Y:S01]  /*1160*/  IMAD.X R17, RZ, RZ, R17, P0 ;  /* 0x000000ffff117224 */ /* 0x000fe200000e0611 */
[----:B------:R-:W3:Y:S01]  /*1170*/  LDG.E R19, desc[UR6][R6.64] ;  /* 0x0000000606137981 */ /* 0x000ee2000c1e1900 */
[----:B--2---:R-:W-:-:S04]  /*1180*/  LEA R4, P0, R14, UR8, 0x2 ;  /* 0x000000080e047c11 */ /* 0x004fc8000f8010ff */
[----:B------:R-:W-:-:S05]  /*1190*/  LEA.HI.X R5, R14, UR9, R17, 0x2, P0 ;  /* 0x000000090e057c11 */ /* 0x000fca00080f1411 */
[----:B------:R-:W3:Y:S01]  /*11a0*/  LDG.E R17, desc[UR6][R4.64] ;  /* 0x0000000604117981 */ /* 0x000ee2000c1e1900 */
[----:B------:R-:W-:Y:S01]  /*11b0*/  ISETP.NE.AND P0, PT, R9, 0x1, PT ;  /* 0x000000010900780c */ /* 0x000fe20003f05270 */
[----:B---3-5:R-:W-:-:S05]  /*11c0*/  FFMA R17, R0, R17, R19 ;  /* 0x0000001100117223 */ /* 0x028fca0000000013 */
[----:B------:R2:W-:Y:S07]  /*11d0*/  STG.E desc[UR6][R6.64], R17 ;  /* 0x0000001106007986 */ /* 0x0005ee000c101906 */
[----:B------:R-:W-:Y:S05]  /*11e0*/  @!P0 BRA `(.L_x_16) ;  /* 0x0000000000288947 */ /* 0x000fea0003800000 */
[----:B--2---:R-:W2:Y:S04]  /*11f0*/  LDG.E R17, desc[UR6][R4.64+0x4] ;  /* 0x0000040604117981 */ /* 0x004ea8000c1e1900 */
[----:B------:R-:W2:Y:S01]  /*1200*/  LDG.E R19, desc[UR6][R6.64+0x4] ;  /* 0x0000040606137981 */ /* 0x000ea2000c1e1900 */
[----:B------:R-:W-:Y:S01]  /*1210*/  ISETP.NE.AND P0, PT, R9, 0x2, PT ;  /* 0x000000020900780c */ /* 0x000fe20003f05270 */
[----:B--2---:R-:W-:-:S05]  /*1220*/  FFMA R17, R0, R17, R19 ;  /* 0x0000001100117223 */ /* 0x004fca0000000013 */
[----:B------:R4:W-:Y:S07]  /*1230*/  STG.E desc[UR6][R6.64+0x4], R17 ;  /* 0x0000041106007986 */ /* 0x0009ee000c101906 */
[----:B------:R-:W-:Y:S05]  /*1240*/  @!P0 BRA `(.L_x_16) ;  /* 0x0000000000108947 */ /* 0x000fea0003800000 */
[----:B------:R-:W2:Y:S04]  /*1250*/  LDG.E R5, desc[UR6][R4.64+0x8] ;  /* 0x0000080604057981 */ /* 0x000ea8000c1e1900 */
[----:B----4-:R-:W2:Y:S02]  /*1260*/  LDG.E R17, desc[UR6][R6.64+0x8] ;  /* 0x0000080606117981 */ /* 0x010ea4000c1e1900 */
[----:B--2---:R-:W-:-:S05]  /*1270*/  FFMA R17, R0, R5, R17 ;  /* 0x0000000500117223 */ /* 0x004fca0000000011 */
[----:B------:R0:W-:Y:S02]  /*1280*/  STG.E desc[UR6][R6.64+0x8], R17 ;  /* 0x0000081106007986 */ /* 0x0001e4000c101906 */
.L_x_16:
[----:B------:R-:W3:Y:S01]  /*1290*/  LDCU UR8, c[0x0][0x3b8] ;  /* 0x00007700ff0877ac */ /* 0x000ee20008000800 */
[----:B------:R-:W-:Y:S02]  /*12a0*/  UIADD3 UR5, UPT, UPT, UR4, 0x1, URZ ;  /* 0x0000000104057890 */ /* 0x000fe4000fffe0ff */
[----:B---3--:R-:W-:-:S05]  /*12b0*/  UISETP.NE.AND UP0, UPT, UR4, UR8, UPT ;  /* 0x000000080400728c */ /* 0x008fca000bf05270 */
[----:B------:R-:W-:-:S04]  /*12c0*/  UMOV UR4, UR5 ;  /* 0x0000000500047c82 */ /* 0x000fc80008000000 */
[----:B------:R-:W-:Y:S05]  /*12d0*/  BRA.U UP0, `(.L_x_19) ;  /* 0xfffffff100cc7547 */ /* 0x000fea000b83ffff */
.L_x_13:
[----:B------:R-:W-:-:S13]  /*12e0*/  ISETP.GE.AND P0, PT, R11, 0x1, PT ;  /* 0x000000010b00780c */ /* 0x000fda0003f06270 */
[----:B------:R-:W-:Y:S05]  /*12f0*/  @!P0 EXIT ;  /* 0x000000000000894d */ /* 0x000fea0003800000 */
[C---:B------:R-:W-:Y:S01]  /*1300*/  ISETP.GE.U32.AND P1, PT, R11.reuse, 0x10, PT ;  /* 0x000000100b00780c */ /* 0x040fe20003f26070 */
[----:B-----5:R-:W-:Y:S01]  /*1310*/  IMAD.MOV.U32 R0, RZ, RZ, RZ ;  /* 0x000000ffff007224 */ /* 0x020fe200078e00ff */
[----:B------:R-:W-:-:S04]  /*1320*/  LOP3.LUT R16, R11, 0xf, RZ, 0xc0, !PT ;  /* 0x0000000f0b107812 */ /* 0x000fc800078ec0ff */
[----:B------:R-:W-:-:S07]  /*1330*/  ISETP.NE.AND P0, PT, R16, RZ, PT ;  /* 0x000000ff1000720c */ /* 0x000fce0003f05270 */
[----:B------:R-:W-:Y:S06]  /*1340*/  @!P1 BRA `(.L_x_20) ;  /* 0x0000000400649947 */ /* 0x000fec0003800000 */
[----:B------:R-:W3:Y:S01]  /*1350*/  LDCU.128 UR8, c[0x0][0x380] ;  /* 0x00007000ff0877ac */ /* 0x000ee20008000c00 */
[----:B------:R-:W-:Y:S02]  /*1360*/  LEA R13, P1, R15, 0x20, 0x2 ;  /* 0x000000200f0d7811 */ /* 0x000fe400078210ff */
[----:B------:R-:W-:Y:S01]  /*1370*/  LOP3.LUT R0, R11, 0x7ffffff0, RZ, 0xc0, !PT ;  /* 0x7ffffff00b007812 */ /* 0x000fe200078ec0ff */
[----:B------:R-:W5:Y:S01]  /*1380*/  LDCU.64 UR4, c[0x0][0x3b0] ;  /* 0x00007600ff0477ac */ /* 0x000f620008000a00 */
[----:B------:R-:W-:Y:S02]  /*1390*/  LEA.HI.X R18, R15, RZ, R12, 0x2, P1 ;  /* 0x000000ff0f127211 */ /* 0x000fe400008f140c */
[----:B------:R-:W-:Y:S02]  /*13a0*/  IADD3 R10, PT, PT, -R0, RZ, RZ ;  /* 0x000000ff000a7210 */ /* 0x000fe40007ffe1ff */
[C---:B---3--:R-:W-:Y:S02]  /*13b0*/  IADD3 R14, P2, PT, R13.reuse, UR10, RZ ;  /* 0x0000000a0d0e7c10 */ /* 0x048fe4000ff5e0ff */
[----:B012-4-:R-:W-:-:S02]  /*13c0*/  IADD3 R6, P3, PT, R13, UR8, RZ ;  /* 0x000000080d067c10 */ /* 0x017fc4000ff7e0ff */
[----:B-----5:R-:W-:Y:S02]  /*13d0*/  IADD3 R13, P1, PT, R13, UR4, RZ ;  /* 0x000000040d0d7c10 */ /* 0x020fe4000ff3e0ff */
[C---:B------:R-:W-:Y:S02]  /*13e0*/  IADD3.X R17, PT, PT, R18.reuse, UR11, RZ, P2, !PT ;  /* 0x0000000b12117c10 */ /* 0x040fe400097fe4ff */
[C---:B------:R-:W-:Y:S02]  /*13f0*/  IADD3.X R7, PT, PT, R18.reuse, UR9, RZ, P3, !PT ;  /* 0x0000000912077c10 */ /* 0x040fe40009ffe4ff */
[----:B------:R-:W-:-:S07]  /*1400*/  IADD3.X R18, PT, PT, R18, UR5, RZ, P1, !PT ;  /* 0x0000000512127c10 */ /* 0x000fce0008ffe4ff */
.L_x_21:
[----:B------:R-:W-:Y:S01]  /*1410*/  IMAD.MOV.U32 R4, RZ, RZ, R13 ;  /* 0x000000ffff047224 */ /* 0x000fe200078e000d */
[----:B--2---:R-:W2:Y:S01]  /*1420*/  LDG.E R9, desc[UR6][R6.64+-0x20] ;  /* 0xffffe00606097981 */ /* 0x004ea2000c1e1900 */
[----:B------:R-:W-:-:S05]  /*1430*/  IMAD.MOV.U32 R5, RZ, RZ, R18 ;  /* 0x000000ffff057224 */ /* 0x000fca00078e0012 */
[----:B------:R-:W2:Y:S02]  /*1440*/  LDG.E R8, desc[UR6][R4.64+-0x20] ;  /* 0xffffe00604087981 */ /* 0x000ea4000c1e1900 */
[----:B--2---:R-:W-:Y:S01]  /*1450*/  FADD R13, R8, -R9 ;  /* 0x80000009080d7221 */ /* 0x004fe20000000000 */
[----:B------:R-:W-:Y:S01]  /*1460*/  MOV R8, R14 ;  /* 0x0000000e00087202 */ /* 0x000fe20000000f00 */
[----:B------:R-:W-:-:S05]  /*1470*/  IMAD.MOV.U32 R9, RZ, RZ, R17 ;  /* 0x000000ffff097224 */ /* 0x000fca00078e0011 */
[----:B------:R0:W-:Y:S04]  /*1480*/  STG.E desc[UR6][R8.64+-0x20], R13 ;  /* 0xffffe00d08007986 */ /* 0x0001e8000c101906 */
[----:B------:R-:W2:Y:S04]  /*1490*/  LDG.E R14, desc[UR6][R4.64+-0x1c] ;  /* 0xffffe406040e7981 */ /* 0x000ea8000c1e1900 */
[----:B------:R-:W2:Y:S02]  /*14a0*/  LDG.E R17, desc[UR6][R6.64+-0x1c] ;  /* 0xffffe40606117981 */ /* 0x000ea4000c1e1900 */
[----:B--2---:R-:W-:-:S05]  /*14b0*/  FADD R17, R14, -R17 ;  /* 0x800000110e117221 */ /* 0x004fca0000000000 */
[----:B------:R1:W-:Y:S04]  /*14c0*/  STG.E desc[UR6][R8.64+-0x1c], R17 ;  /* 0xffffe41108007986 */ /* 0x0003e8000c101906 */
[----:B------:R-:W2:Y:S04]  /*14d0*/  LDG.E R14, desc[UR6][R4.64+-0x18] ;  /* 0xffffe806040e7981 */ /* 0x000ea8000c1e1900 */
[----:B------:R-:W2:Y:S02]  /*14e0*/  LDG.E R19, desc[UR6][R6.64+-0x18] ;  /* 0xffffe80606137981 */ /* 0x000ea4000c1e1900 */
[----:B--2---:R-:W-:-:S05]  /*14f0*/  FADD R19, R14, -R19 ;  /* 0x800000130e137221 */ /* 0x004fca0000000000 */
[----:B------:R2:W-:Y:S04]  /*1500*/  STG.E desc[UR6][R8.64+-0x18], R19 ;  /* 0xffffe81308007986 */ /* 0x0005e8000c101906 */
[----:B------:R-:W3:Y:S04]  /*1510*/  LDG.E R14, desc[UR6][R4.64+-0x14] ;  /* 0xffffec06040e7981 */ /* 0x000ee8000c1e1900 */
[----:B------:R-:W3:Y:S02]  /*1520*/  LDG.E R21, desc[UR6][R6.64+-0x14] ;  /* 0xffffec0606157981 */ /* 0x000ee4000c1e1900 */
[----:B---3--:R-:W-:-:S05]  /*1530*/  FADD R21, R14, -R21 ;  /* 0x800000150e157221 */ /* 0x008fca0000000000 */
[----:B------:R3:W-:Y:S04]  /*1540*/  STG.E desc[UR6][R8.64+-0x14], R21 ;  /* 0xffffec1508007986 */ /* 0x0007e8000c101906 */
[----:B0-----:R-:W4:Y:S04]  /*1550*/  LDG.E R13, desc[UR6][R4.64+-0x10] ;  /* 0xfffff006040d7981 */ /* 0x001f28000c1e1900 */
[----:B------:R-:W4:Y:S02]  /*1560*/  LDG.E R14, desc[UR6][R6.64+-0x10] ;  /* 0xfffff006060e7981 */ /* 0x000f24000c1e1900 */
[----:B----4-:R-:W-:-:S05]  /*1570*/  FADD R13, R13, -R14 ;  /* 0x8000000e0d0d7221 */ /* 0x010fca0000000000 */
[----:B------:R0:W-:Y:S04]  /*1580*/  STG.E desc[UR6][R8.64+-0x10], R13 ;  /* 0xfffff00d08007986 */ /* 0x0001e8000c101906 */
[----:B------:R-:W4:Y:S04]  /*1590*/  LDG.E R14, desc[UR6][R4.64+-0xc] ;  /* 0xfffff406040e7981 */ /* 0x000f28000c1e1900 */
[----:B-1----:R-:W4:Y:S02]  /*15a0*/  LDG.E R17, desc[UR6][R6.64+-0xc] ;  /* 0xfffff40606117981 */ /* 0x002f24000c1e1900 */
[----:B----4-:R-:W-:-:S05]  /*15b0*/  FADD R17, R14, -R17 ;  /* 0x800000110e117221 */ /* 0x010fca0000000000 */
[----:B------:R1:W-:Y:S04]  /*15c0*/  STG.E desc[UR6][R8.64+-0xc], R17 ;  /* 0xfffff41108007986 */ /* 0x0003e8000c101906 */
[----:B------:R-:W4:Y:S04]  /*15d0*/  LDG.E R14, desc[UR6][R4.64+-0x8] ;  /* 0xfffff806040e7981 */ /* 0x000f28000c1e1900 */
[----:B--2---:R-:W4:Y:S02]  /*15e0*/  LDG.E R19, desc[UR6][R6.64+-0x8] ;  /* 0xfffff80606137981 */ /* 0x004f24000c1e1900 */
[----:B----4-:R-:W-:-:S05]  /*15f0*/  FADD R19, R14, -R19 ;  /* 0x800000130e137221 */ /* 0x010fca0000000000 */
[----:B------:R2:W-:Y:S04]  /*1600*/  STG.E desc[UR6][R8.64+-0x8], R19 ;  /* 0xfffff81308007986 */ /* 0x0005e8000c101906 */
[----:B------:R-:W4:Y:S04]  /*1610*/  LDG.E R14, desc[UR6][R4.64+-0x4] ;  /* 0xfffffc06040e7981 */ /* 0x000f28000c1e1900 */
[----:B---3--:R-:W4:Y:S02]  /*1620*/  LDG.E R21, desc[UR6][R6.64+-0x4] ;  /* 0xfffffc0606157981 */ /* 0x008f24000c1e1900 */
[----:B----4-:R-:W-:-:S05]  /*1630*/  FADD R21, R14, -R21 ;  /* 0x800000150e157221 */ /* 0x010fca0000000000 */
        /* <DEDUP_REMOVED lines=30> */
[----:B---3--:R3:W4:Y:S01]  /*1820*/  LDG.E R21, desc[UR6][R6.64+0x1c] ;  /* 0x00001c0606157981 */ /* 0x008722000c1e1900 */
[----:B------:R-:W-:-:S05]  /*1830*/  VIADD R10, R10, 0x10 ;  /* 0x000000100a0a7836 */ /* 0x000fca0000000000 */
[----:B------:R-:W-:Y:S02]  /*1840*/  ISETP.NE.AND P1, PT, R10, RZ, PT ;  /* 0x000000ff0a00720c */ /* 0x000fe40003f25270 */
[----:B0-----:R-:W-:Y:S02]  /*1850*/  IADD3 R13, P2, PT, R4, 0x40, RZ ;  /* 0x00000040040d7810 */ /* 0x001fe40007f5e0ff */
[----:B---3--:R-:W-:Y:S02]  /*1860*/  IADD3 R6, P4, PT, R6, 0x40, RZ ;  /* 0x0000004006067810 */ /* 0x008fe40007f9e0ff */
[----:B------:R-:W-:-:S03]  /*1870*/  IADD3.X R18, PT, PT, RZ, R5, RZ, P2, !PT ;  /* 0x00000005ff127210 */ /* 0x000fc600017fe4ff */
[----:B------:R-:W-:Y:S02]  /*1880*/  IMAD.X R7, RZ, RZ, R7, P4 ;  /* 0x000000ffff077224 */ /* 0x000fe400020e0607 */
[----:B----4-:R-:W-:-:S05]  /*1890*/  FADD R21, R14, -R21 ;  /* 0x800000150e157221 */ /* 0x010fca0000000000 */
[----:B------:R2:W-:Y:S01]  /*18a0*/  STG.E desc[UR6][R8.64+0x1c], R21 ;  /* 0x00001c1508007986 */ /* 0x0005e2000c101906 */
[----:B------:R-:W-:-:S05]  /*18b0*/  IADD3 R14, P3, PT, R8, 0x40, RZ ;  /* 0x00000040080e7810 */ /* 0x000fca0007f7e0ff */
[----:B-1----:R-:W-:Y:S01]  /*18c0*/  IMAD.X R17, RZ, RZ, R9, P3 ;  /* 0x000000ffff117224 */ /* 0x002fe200018e0609 */
[----:B------:R-:W-:Y:S07]  /*18d0*/  @P1 BRA `(.L_x_21) ;  /* 0xfffffff800cc1947 */ /* 0x000fee000383ffff */
.L_x_20:
[----:B------:R-:W-:Y:S05]  /*18e0*/  @!P0 EXIT ;  /* 0x000000000000894d */ /* 0x000fea0003800000 */
[----:B------:R-:W-:Y:S02]  /*18f0*/  ISETP.GE.U32.AND P0, PT, R16, 0x8, PT ;  /* 0x000000081000780c */ /* 0x000fe40003f06070 */
[----:B------:R-:W-:-:S04]  /*1900*/  LOP3.LUT R14, R11, 0x7, RZ, 0xc0, !PT ;  /* 0x000000070b0e7812 */ /* 0x000fc800078ec0ff */
[----:B------:R-:W-:-:S07]  /*1910*/  ISETP.NE.AND P1, PT, R14, RZ, PT ;  /* 0x000000ff0e00720c */ /* 0x000fce0003f25270 */
[----:B------:R-:W-:Y:S06]  /*1920*/  @!P0 BRA `(.L_x_22) ;  /* 0x0000000000b08947 */ /* 0x000fec0003800000 */
[----:B------:R-:W3:Y:S01]  /*1930*/  LDCU.64 UR4, c[0x0][0x3b0] ;  /* 0x00007600ff0477ac */ /* 0x000ee20008000a00 */
[----:B012---:R-:W-:-:S04]  /*1940*/  IADD3 R5, P0, PT, R15, R0, RZ ;  /* 0x000000000f057210 */ /* 0x007fc80007f1e0ff */
[----:B----4-:R-:W-:Y:S01]  /*1950*/  IADD3.X R6, PT, PT, RZ, R12, RZ, P0, !PT ;  /* 0x0000000cff067210 */ /* 0x010fe200007fe4ff */
[----:B------:R-:W-:-:S03]  /*1960*/  IMAD.SHL.U32 R4, R5, 0x4, RZ ;  /* 0x0000000405047824 */ /* 0x000fc600078e00ff */
[----:B------:R-:W-:Y:S01]  /*1970*/  SHF.L.U64.HI R5, R5, 0x2, R6 ;  /* 0x0000000205057819 */ /* 0x000fe20000010206 */
[----:B------:R-:W-:-:S05]  /*1980*/  IMAD.WIDE.U32 R6, R0, 0x4, R2 ;  /* 0x0000000400067825 */ /* 0x000fca00078e0002 */
[----:B------:R-:W2:Y:S01]  /*1990*/  LDG.E R13, desc[UR6][R6.64] ;  /* 0x00000006060d7981 */ /* 0x000ea2000c1e1900 */
[----:B---3--:R-:W-:-:S04]  /*19a0*/  IADD3 R8, P0, PT, R4, UR4, RZ ;  /* 0x0000000404087c10 */ /* 0x008fc8000ff1e0ff */
[----:B------:R-:W-:Y:S01]  /*19b0*/  IADD3.X R9, PT, PT, R5, UR5, RZ, P0, !PT ;  /* 0x0000000505097c10 */ /* 0x000fe200087fe4ff */
[----:B------:R-:W0:Y:S04]  /*19c0*/  LDCU.64 UR4, c[0x0][0x388] ;  /* 0x00007100ff0477ac */ /* 0x000e280008000a00 */
[----:B------:R-:W2:Y:S01]  /*19d0*/  LDG.E R10, desc[UR6][R8.64] ;  /* 0x00000006080a7981 */ /* 0x000ea2000c1e1900 */
[----:B0-----:R-:W-:-:S04]  /*19e0*/  IADD3 R4, P0, PT, R4, UR4, RZ ;  /* 0x0000000404047c10 */ /* 0x001fc8000ff1e0ff */
[----:B------:R-:W-:Y:S01]  /*19f0*/  IADD3.X R5, PT, PT, R5, UR5, RZ, P0, !PT ;  /* 0x0000000505057c10 */ /* 0x000fe200087fe4ff */
[----:B--2---:R-:W-:-:S05]  /*1a00*/  FADD R13, R10, -R13 ;  /* 0x8000000d0a0d7221 */ /* 0x004fca0000000000 */
        /* <DEDUP_REMOVED lines=13> */
[----:B------:R-:W4:Y:S04]  /*1ae0*/  LDG.E R10, desc[UR6][R8.64+0x10] ;  /* 0x00001006080a7981 */ /* 0x000f28000c1e1900 */
[----:B0-----:R-:W4:Y:S02]  /*1af0*/  LDG.E R13, desc[UR6][R6.64+0x10] ;  /* 0x00001006060d7981 */ /* 0x001f24000c1e1900 */
        /* <DEDUP_REMOVED lines=10> */
[----:B------:R-:W2:Y:S04]  /*1ba0*/  LDG.E R10, desc[UR6][R8.64+0x1c] ;  /* 0x00001c06080a7981 */ /* 0x000ea8000c1e1900 */
[----:B---3--:R-:W2:Y:S01]  /*1bb0*/  LDG.E R21, desc[UR6][R6.64+0x1c] ;  /* 0x00001c0606157981 */ /* 0x008ea2000c1e1900 */
[----:B------:R-:W-:Y:S02]  /*1bc0*/  VIADD R0, R0, 0x8 ;  /* 0x0000000800007836 */ /* 0x000fe40000000000 */
[----:B--2---:R-:W-:-:S05]  /*1bd0*/  FADD R21, R10, -R21 ;  /* 0x800000150a157221 */ /* 0x004fca0000000000 */
[----:B------:R0:W-:Y:S02]  /*1be0*/  STG.E desc[UR6][R4.64+0x1c], R21 ;  /* 0x00001c1504007986 */ /* 0x0001e4000c101906 */
.L_x_22:
[----:B------:R-:W-:Y:S05]  /*1bf0*/  @!P1 EXIT ;  /* 0x000000000000994d */ /* 0x000fea0003800000 */
[----:B------:R-:W-:Y:S02]  /*1c00*/  ISETP.GE.U32.AND P0, PT, R14, 0x4, PT ;  /* 0x000000040e00780c */ /* 0x000fe40003f06070 */
[----:B------:R-:W-:-:S04]  /*1c10*/  LOP3.LUT R11, R11, 0x3, RZ, 0xc0, !PT ;  /* 0x000000030b0b7812 */ /* 0x000fc800078ec0ff */
[----:B------:R-:W-:-:S07]  /*1c20*/  ISETP.NE.AND P1, PT, R11, RZ, PT ;  /* 0x000000ff0b00720c */ /* 0x000fce0003f25270 */
[----:B------:R-:W-:Y:S06]  /*1c30*/  @!P0 BRA `(.L_x_23) ;  /* 0x0000000000708947 */ /* 0x000fec0003800000 */
[----:B------:R-:W3:Y:S01]  /*1c40*/  LDCU.64 UR4, c[0x0][0x3b0] ;  /* 0x00007600ff0477ac */ /* 0x000ee20008000a00 */
[----:B012---:R-:W-:Y:S01]  /*1c50*/  IADD3 R4, P0, PT, R15, R0, RZ ;  /* 0x000000000f047210 */ /* 0x007fe20007f1e0ff */
[----:B----4-:R-:W-:-:S03]  /*1c60*/  IMAD.WIDE.U32 R6, R0, 0x4, R2 ;  /* 0x0000000400067825 */ /* 0x010fc600078e0002 */
[----:B------:R-:W-:Y:S01]  /*1c70*/  IADD3.X R5, PT, PT, RZ, R12, RZ, P0, !PT ;  /* 0x0000000cff057210 */ /* 0x000fe200007fe4ff */
[C---:B------:R-:W-:Y:S01]  /*1c80*/  IMAD.SHL.U32 R13, R4.reuse, 0x4, RZ ;  /* 0x00000004040d7824 */ /* 0x040fe200078e00ff */
[----:B------:R-:W2:Y:S02]  /*1c90*/  LDG.E R9, desc[UR6][R6.64] ;  /* 0x0000000606097981 */ /* 0x000ea4000c1e1900 */
[----:B------:R-:W-:Y:S02]  /*1ca0*/  SHF.L.U64.HI R10, R4, 0x2, R5 ;  /* 0x00000002040a7819 */ /* 0x000fe40000010205 */
        /* <DEDUP_REMOVED lines=16> */
[----:B------:R-:W2:Y:S04]  /*1db0*/  LDG.E R8, desc[UR6][R4.64+0xc] ;  /* 0x00000c0604087981 */ /* 0x000ea8000c1e1900 */
[----:B------:R-:W2:Y:S01]  /*1dc0*/  LDG.E R19, desc[UR6][R6.64+0xc] ;  /* 0x00000c0606137981 */ /* 0x000ea2000c1e1900 */
[----:B------:R-:W-:Y:S02]  /*1dd0*/  VIADD R0, R0, 0x4 ;  /* 0x0000000400007836 */ /* 0x000fe40000000000 */
[----:B--2---:R-:W-:-:S05]  /*1de0*/  FADD R19, R8, -R19 ;  /* 0x8000001308137221 */ /* 0x004fca0000000000 */
[----:B------:R3:W-:Y:S02]  /*1df0*/  STG.E desc[UR6][R2.64+0xc], R19 ;  /* 0x00000c1302007986 */ /* 0x0007e4000c101906 */
.L_x_23:
[----:B------:R-:W-:Y:S05]  /*1e00*/  @!P1 EXIT ;  /* 0x000000000000994d */ /* 0x000fea0003800000 */
[----:B------:R-:W5:Y:S01]  /*1e10*/  LDCU.128 UR8, c[0x0][0x380] ;  /* 0x00007000ff0877ac */ /* 0x000f620008000c00 */
[C---:B0--3--:R-:W-:Y:S02]  /*1e20*/  IADD3 R13, P0, PT, R15.reuse, R0, RZ ;  /* 0x000000000f0d7210 */ /* 0x049fe40007f1e0ff */
[C-C-:B------:R-:W-:Y:S01]  /*1e30*/  SHF.L.U64.HI R3, R15.reuse, 0x2, R12.reuse ;  /* 0x000000020f037819 */ /* 0x140fe2000001020c */
[----:B------:R-:W0:Y:S01]  /*1e40*/  LDCU.64 UR4, c[0x0][0x3b0] ;  /* 0x00007600ff0477ac */ /* 0x000e220008000a00 */
[----:B------:R-:W-:Y:S01]  /*1e50*/  SHF.L.U32 R2, R15, 0x2, RZ ;  /* 0x000000020f027819 */ /* 0x000fe200000006ff */
[----:B-12-4-:R-:W-:Y:S01]  /*1e60*/  IMAD.SHL.U32 R6, R13, 0x4, RZ ;  /* 0x000000040d067824 */ /* 0x016fe200078e00ff */
[----:B------:R-:W-:Y:S01]  /*1e70*/  IADD3 R11, PT, PT, -R11, RZ, RZ ;  /* 0x000000ff0b0b7210 */ /* 0x000fe20007ffe1ff */
[----:B------:R-:W-:Y:S02]  /*1e80*/  IMAD.X R12, RZ, RZ, R12, P0 ;  /* 0x000000ffff0c7224 */ /* 0x000fe400000e060c */
[----:B------:R-:W-:-:S03]  /*1e90*/  IMAD.WIDE.U32 R2, R0, 0x4, R2 ;  /* 0x0000000400027825 */ /* 0x000fc600078e0002 */
[----:B------:R-:W-:Y:S02]  /*1ea0*/  SHF.L.U64.HI R13, R13, 0x2, R12 ;  /* 0x000000020d0d7819 */ /* 0x000fe4000001020c */
[----:B-----5:R-:W-:Y:S02]  /*1eb0*/  IADD3 R8, P1, PT, R6, UR10, RZ ;  /* 0x0000000a06087c10 */ /* 0x020fe4000ff3e0ff */
[----:B------:R-:W-:Y:S02]  /*1ec0*/  IADD3 R4, P0, PT, R2, UR8, RZ ;  /* 0x0000000802047c10 */ /* 0x000fe4000ff1e0ff */
[----:B0-----:R-:W-:Y:S02]  /*1ed0*/  IADD3 R6, P2, PT, R6, UR4, RZ ;  /* 0x0000000406067c10 */ /* 0x001fe4000ff5e0ff */
[----:B------:R-:W-:Y:S02]  /*1ee0*/  IADD3.X R15, PT, PT, R3, UR9, RZ, P0, !PT ;  /* 0x00000009030f7c10 */ /* 0x000fe400087fe4ff */
[----:B------:R-:W-:-:S02]  /*1ef0*/  IADD3.X R9, PT, PT, R13, UR5, RZ, P2, !PT ;  /* 0x000000050d097c10 */ /* 0x000fc400097fe4ff */
[----:B------:R-:W-:-:S07]  /*1f00*/  IADD3.X R13, PT, PT, R13, UR11, RZ, P1, !PT ;  /* 0x0000000b0d0d7c10 */ /* 0x000fce0008ffe4ff */
.L_x_24:
[----:B------:R-:W-:Y:S01]  /*1f10*/  MOV R5, R15 ;  /* 0x0000000f00057202 */ /* 0x000fe20000000f00 */
[----:B0-----:R-:W-:Y:S02]  /*1f20*/  IMAD.MOV.U32 R2, RZ, RZ, R6 ;  /* 0x000000ffff027224 */ /* 0x001fe400078e0006 */
[----:B------:R-:W-:-:S03]  /*1f30*/  IMAD.MOV.U32 R3, RZ, RZ, R9 ;  /* 0x000000ffff037224 */ /* 0x000fc600078e0009 */
[----:B------:R-:W2:Y:S04]  /*1f40*/  LDG.E R5, desc[UR6][R4.64] ;  /* 0x0000000604057981 */ /* 0x000ea8000c1e1900 */
[----:B------:R0:W2:Y:S01]  /*1f50*/  LDG.E R0, desc[UR6][R2.64] ;  /* 0x0000000602007981 */ /* 0x0000a2000c1e1900 */
[----:B------:R-:W-:Y:S01]  /*1f60*/  IADD3 R11, PT, PT, R11, 0x1, RZ ;  /* 0x000000010b0b7810 */ /* 0x000fe20007ffe0ff */
[----:B0-----:R-:W-:Y:S02]  /*1f70*/  IMAD.MOV.U32 R2, RZ, RZ, R8 ;  /* 0x000000ffff027224 */ /* 0x001fe400078e0008 */
[----:B------:R-:W-:Y:S01]  /*1f80*/  IMAD.MOV.U32 R3, RZ, RZ, R13 ;  /* 0x000000ffff037224 */ /* 0x000fe200078e000d */
[----:B------:R-:W-:Y:S02]  /*1f90*/  ISETP.NE.AND P0, PT, R11, RZ, PT ;  /* 0x000000ff0b00720c */ /* 0x000fe40003f05270 */
[----:B------:R-:W-:-:S02]  /*1fa0*/  IADD3 R4, P1, PT, R4, 0x4, RZ ;  /* 0x0000000404047810 */ /* 0x000fc40007f3e0ff */
[----:B------:R-:W-:Y:S02]  /*1fb0*/  IADD3 R8, P2, PT, R8, 0x4, RZ ;  /* 0x0000000408087810 */ /* 0x000fe40007f5e0ff */
[----:B------:R-:W-:Y:S01]  /*1fc0*/  IADD3 R6, P3, PT, R6, 0x4, RZ ;  /* 0x0000000406067810 */ /* 0x000fe20007f7e0ff */
[----:B------:R-:W-:Y:S02]  /*1fd0*/  IMAD.X R15, RZ, RZ, R15, P1 ;  /* 0x000000ffff0f7224 */ /* 0x000fe400008e060f */
[----:B------:R-:W-:Y:S01]  /*1fe0*/  IMAD.X R13, RZ, RZ, R13, P2 ;  /* 0x000000ffff0d7224 */ /* 0x000fe200010e060d */
[----:B------:R-:W-:Y:S01]  /*1ff0*/  IADD3.X R9, PT, PT, RZ, R9, RZ, P3, !PT ;  /* 0x00000009ff097210 */ /* 0x000fe20001ffe4ff */
[----:B--2---:R-:W-:-:S05]  /*2000*/  FADD R7, R0, -R5 ;  /* 0x8000000500077221 */ /* 0x004fca0000000000 */
[----:B------:R0:W-:Y:S01]  /*2010*/  STG.E desc[UR6][R2.64], R7 ;  /* 0x0000000702007986 */ /* 0x0001e2000c101906 */
[----:B------:R-:W-:Y:S05]  /*2020*/  @P0 BRA `(.L_x_24) ;  /* 0xfffffffc00b80947 */ /* 0x000fea000383ffff */
[----:B------:R-:W-:Y:S05]  /*2030*/  EXIT ;  /* 0x000000000000794d */ /* 0x000fea0003800000 */
.L_x_25:
        /* <DEDUP_REMOVED lines=12> */
.L_x_54:


//--------------------- .text._Z10UpdateDtvsPfPKiS1_PKfS3_iiiii --------------------------
	.section	.text._Z10UpdateDtvsPfPKiS1_PKfS3_iiiii,"ax",@progbits
	.align	128
        .global         _Z10UpdateDtvsPfPKiS1_PKfS3_iiiii
        .type           _Z10UpdateDtvsPfPKiS1_PKfS3_iiiii,@function
        .size           _Z10UpdateDtvsPfPKiS1_PKfS3_iiiii,(.L_x_55 - _Z10UpdateDtvsPfPKiS1_PKfS3_iiiii)
        .other          _Z10UpdateDtvsPfPKiS1_PKfS3_iiiii,@"STO_CUDA_ENTRY STV_DEFAULT"
_Z10UpdateDtvsPfPKiS1_PKfS3_iiiii:
.text._Z10UpdateDtvsPfPKiS1_PKfS3_iiiii:
        /* <DEDUP_REMOVED lines=14> */
[----:B------:R-:W0:Y:S01]  /*00e0*/  LDCU.64 UR8, c[0x0][0x3a8] ;  /* 0x00007500ff0877ac */ /* 0x000e220008000a00 */
[----:B------:R-:W1:Y:S01]  /*00f0*/  LDC R12, c[0x0][0x3b0] ;  /* 0x0000ec00ff0c7b82 */ /* 0x000e620000000800 */
[----:B------:R-:W-:Y:S01]  /*0100*/  IMAD.MOV.U32 R11, RZ, RZ, RZ ;  /* 0x000000ffff0b7224 */ /* 0x000fe200078e00ff */
[----:B------:R-:W2:Y:S01]  /*0110*/  LDCU.64 UR10, c[0x0][0x388] ;  /* 0x00007100ff0a77ac */ /* 0x000ea20008000a00 */
[----:B0-----:R-:W-:Y:S01]  /*0120*/  IMAD R0, R5, UR9, RZ ;  /* 0x0000000905007c24 */ /* 0x001fe2000f8e02ff */
[----:B------:R-:W-:-:S04]  /*0130*/  USHF.R.S32.HI UR6, URZ, 0x1f, UR8 ;  /* 0x0000001fff067899 */ /* 0x000fc80008011408 */
[----:B------:R-:W-:-:S04]  /*0140*/  IADD3 R3, P0, PT, R0, UR8, RZ ;  /* 0x0000000800037c10 */ /* 0x000fc8000ff1e0ff */
[----:B------:R-:W-:Y:S02]  /*0150*/  LEA.HI.X.SX32 R4, R0, UR6, 0x1, P0 ;  /* 0x0000000600047c11 */ /* 0x000fe400080f0eff */
[----:B-1----:R-:W-:Y:S02]  /*0160*/  ISETP.GE.AND P0, PT, R12, 0x1, PT ;  /* 0x000000010c00780c */ /* 0x002fe40003f06270 */
[----:B--2---:R-:W-:-:S04]  /*0170*/  LEA R2, P1, R3, UR10, 0x2 ;  /* 0x0000000a03027c11 */ /* 0x004fc8000f8210ff */
[----:B------:R-:W-:-:S07]  /*0180*/  LEA.HI.X R3, R3, UR11, R4, 0x2, P1 ;  /* 0x0000000b03037c11 */ /* 0x000fce00088f1404 */
[----:B------:R-:W-:Y:S05]  /*0190*/  @!P0 BRA `(.L_x_26) ;  /* 0x0000000400dc8947 */ /* 0x000fea0003800000 */
[----:B------:R-:W2:Y:S01]  /*01a0*/  LDG.E R3, desc[UR4][R2.64] ;  /* 0x0000000402037981 */ /* 0x000ea2000c1e1900 */
[C---:B------:R-:W-:Y:S01]  /*01b0*/  ISETP.GE.U32.AND P1, PT, R12.reuse, 0x8, PT ;  /* 0x000000080c00780c */ /* 0x040fe20003f26070 */
[-C--:B------:R-:W-:Y:S01]  /*01c0*/  IMAD R6, R5, R12.reuse, RZ ;  /* 0x0000000c05067224 */ /* 0x080fe200078e02ff */
[----:B------:R-:W-:Y:S01]  /*01d0*/  LOP3.LUT R13, R12, 0x7, RZ, 0xc0, !PT ;  /* 0x000000070c0d7812 */ /* 0x000fe200078ec0ff */
[----:B------:R-:W-:Y:S02]  /*01e0*/  IMAD.MOV.U32 R11, RZ, RZ, RZ ;  /* 0x000000ffff0b7224 */ /* 0x000fe400078e00ff */
[----:B------:R-:W-:Y:S01]  /*01f0*/  IMAD.MOV.U32 R8, RZ, RZ, RZ ;  /* 0x000000ffff087224 */ /* 0x000fe200078e00ff */
[----:B------:R-:W-:Y:S02]  /*0200*/  ISETP.NE.AND P0, PT, R13, RZ, PT ;  /* 0x000000ff0d00720c */ /* 0x000fe40003f05270 */
[----:B------:R-:W-:Y:S01]  /*0210*/  SHF.R.S32.HI R9, RZ, 0x1f, R6 ;  /* 0x0000001fff097819 */ /* 0x000fe20000011406 */
[----:B--2---:R-:W-:-:S05]  /*0220*/  IMAD R7, R3, R12, RZ ;  /* 0x0000000c03077224 */ /* 0x004fca00078e02ff */
[----:B------:R-:W-:Y:S01]  /*0230*/  SHF.R.S32.HI R10, RZ, 0x1f, R7 ;  /* 0x0000001fff0a7819 */ /* 0x000fe20000011407 */
[----:B------:R-:W-:Y:S06]  /*0240*/  @!P1 BRA `(.L_x_27) ;  /* 0x0000000000b89947 */ /* 0x000fec0003800000 */
[----:B------:R-:W0:Y:S01]  /*0250*/  LDCU.64 UR6, c[0x0][0x398] ;  /* 0x00007300ff0677ac */ /* 0x000e220008000a00 */
[----:B------:R-:W-:Y:S01]  /*0260*/  LOP3.LUT R8, R12, 0x7ffffff8, RZ, 0xc0, !PT ;  /* 0x7ffffff80c087812 */ /* 0x000fe200078ec0ff */
[----:B------:R-:W-:Y:S01]  /*0270*/  IMAD.MOV.U32 R11, RZ, RZ, RZ ;  /* 0x000000ffff0b7224 */ /* 0x000fe200078e00ff */
[----:B------:R-:W1:Y:S03]  /*0280*/  LDCU.64 UR10, c[0x0][0x3a0] ;  /* 0x00007400ff0a77ac */ /* 0x000e660008000a00 */
[----:B------:R-:W-:Y:S01]  /*0290*/  IMAD.MOV R14, RZ, RZ, -R8 ;  /* 0x000000ffff0e7224 */ /* 0x000fe200078e0a08 */
[----:B0-----:R-:W-:Y:S02]  /*02a0*/  LEA R16, P1, R7, UR6, 0x2 ;  /* 0x0000000607107c11 */ /* 0x001fe4000f8210ff */
[----:B-1----:R-:W-:Y:S02]  /*02b0*/  LEA R15, P3, R6, UR10, 0x2 ;  /* 0x0000000a060f7c11 */ /* 0x002fe4000f8610ff */
[----:B------:R-:W-:-:S02]  /*02c0*/  IADD3 R16, P2, PT, R16, 0x10, RZ ;  /* 0x0000001010107810 */ /* 0x000fc40007f5e0ff */
[----:B------:R-:W-:Y:S02]  /*02d0*/  IADD3 R15, P4, PT, R15, 0x10, RZ ;  /* 0x000000100f0f7810 */ /* 0x000fe40007f9e0ff */
[----:B------:R-:W-:Y:S02]  /*02e0*/  LEA.HI.X R3, R7, UR7, R10, 0x2, P1 ;  /* 0x0000000707037c11 */ /* 0x000fe400088f140a */
[----:B------:R-:W-:-:S03]  /*02f0*/  LEA.HI.X R5, R6, UR11, R9, 0x2, P3 ;  /* 0x0000000b06057c11 */ /* 0x000fc600098f1409 */
[----:B------:R-:W-:Y:S02]  /*0300*/  IMAD.X R3, RZ, RZ, R3, P2 ;  /* 0x000000ffff037224 */ /* 0x000fe400010e0603 */
[----:B------:R-:W-:-:S07]  /*0310*/  IMAD.X R5, RZ, RZ, R5, P4 ;  /* 0x000000ffff057224 */ /* 0x000fce00020e0605 */
.L_x_28:
[----:B------:R-:W-:Y:S02]  /*0320*/  IMAD.MOV.U32 R2, RZ, RZ, R16 ;  /* 0x000000ffff027224 */ /* 0x000fe400078e0010 */
[----:B------:R-:W-:-:S03]  /*0330*/  IMAD.MOV.U32 R4, RZ, RZ, R15 ;  /* 0x000000ffff047224 */ /* 0x000fc600078e000f */
[----:B------:R-:W2:Y:S04]  /*0340*/  LDG.E R22, desc[UR4][R2.64+-0x10] ;  /* 0xfffff00402167981 */ /* 0x000ea8000c1e1900 */
[----:B------:R-:W2:Y:S04]  /*0350*/  LDG.E R21, desc[UR4][R4.64+-0x10] ;  /* 0xfffff00404157981 */ /* 0x000ea8000c1e1900 */
[----:B------:R-:W3:Y:S04]  /*0360*/  LDG.E R24, desc[UR4][R2.64+-0xc] ;  /* 0xfffff40402187981 */ /* 0x000ee8000c1e1900 */
[----:B------:R-:W3:Y:S04]  /*0370*/  LDG.E R23, desc[UR4][R4.64+-0xc] ;  /* 0xfffff40404177981 */ /* 0x000ee8000c1e1900 */
[----:B------:R-:W4:Y:S04]  /*0380*/  LDG.E R15, desc[UR4][R2.64+-0x8] ;  /* 0xfffff804020f7981 */ /* 0x000f28000c1e1900 */
[----:B------:R-:W4:Y:S04]  /*0390*/  LDG.E R16, desc[UR4][R4.64+-0x8] ;  /* 0xfffff80404107981 */ /* 0x000f28000c1e1900 */
[----:B------:R-:W5:Y:S04]  /*03a0*/  LDG.E R17, desc[UR4][R2.64+-0x4] ;  /* 0xfffffc0402117981 */ /* 0x000f68000c1e1900 */
[----:B------:R-:W5:Y:S04]  /*03b0*/  LDG.E R18, desc[UR4][R4.64+-0x4] ;  /* 0xfffffc0404127981 */ /* 0x000f68000c1e1900 */
[----:B------:R-:W5:Y:S04]  /*03c0*/  LDG.E R19, desc[UR4][R2.64] ;  /* 0x0000000402137981 */ /* 0x000f68000c1e1900 */
[----:B------:R-:W5:Y:S04]  /*03d0*/  LDG.E R20, desc[UR4][R4.64] ;  /* 0x0000000404147981 */ /* 0x000f68000c1e1900 */
[----:B------:R-:W5:Y:S01]  /*03e0*/  LDG.E R26, desc[UR4][R2.64+0x8] ;  /* 0x00000804021a7981 */ /* 0x000f62000c1e1900 */
[----:B--2---:R-:W-:-:S03]  /*03f0*/  FFMA R21, R22, R21, R11 ;  /* 0x0000001516157223 */ /* 0x004fc6000000000b */
[----:B------:R-:W2:Y:S04]  /*0400*/  LDG.E R11, desc[UR4][R2.64+0x4] ;  /* 0x00000404020b7981 */ /* 0x000ea8000c1e1900 */
[----:B------:R-:W2:Y:S01]  /*0410*/  LDG.E R22, desc[UR4][R4.64+0x4] ;  /* 0x0000040404167981 */ /* 0x000ea2000c1e1900 */
[----:B---3--:R-:W-:-:S03]  /*0420*/  FFMA R28, R24, R23, R21 ;  /* 0x00000017181c7223 */ /* 0x008fc60000000015 */
[----:B------:R-:W3:Y:S04]  /*0430*/  LDG.E R21, desc[UR4][R4.64+0x8] ;  /* 0x0000080404157981 */ /* 0x000ee8000c1e1900 */
[----:B------:R-:W3:Y:S04]  /*0440*/  LDG.E R23, desc[UR4][R2.64+0xc] ;  /* 0x00000c0402177981 */ /* 0x000ee8000c1e1900 */
[----:B------:R0:W3:Y:S01]  /*0450*/  LDG.E R24, desc[UR4][R4.64+0xc] ;  /* 0x00000c0404187981 */ /* 0x0000e2000c1e1900 */
[----:B----4-:R-:W-:Y:S01]  /*0460*/  FFMA R16, R15, R16, R28 ;  /* 0x000000100f107223 */ /* 0x010fe2000000001c */
[----:B------:R-:W-:-:S03]  /*0470*/  VIADD R14, R14, 0x8 ;  /* 0x000000080e0e7836 */ /* 0x000fc60000000000 */
[----:B-----5:R-:W-:Y:S02]  /*0480*/  FFMA R16, R17, R18, R16 ;  /* 0x0000001211107223 */ /* 0x020fe40000000010 */
[----:B------:R-:W-:Y:S02]  /*0490*/  ISETP.NE.AND P1, PT, R14, RZ, PT ;  /* 0x000000ff0e00720c */ /* 0x000fe40003f25270 */
[----:B------:R-:W-:Y:S01]  /*04a0*/  FFMA R16, R19, R20, R16 ;  /* 0x0000001413107223 */ /* 0x000fe20000000010 */
[----:B------:R-:W-:-:S05]  /*04b0*/  IADD3 R15, P3, PT, R4, 0x20, RZ ;  /* 0x00000020040f7810 */ /* 0x000fca0007f7e0ff */
[----:B0-----:R-:W-:Y:S02]  /*04c0*/  IMAD.X R5, RZ, RZ, R5, P3 ;  /* 0x000000ffff057224 */ /* 0x001fe400018e0605 */
[----:B--2---:R-:W-:Y:S01]  /*04d0*/  FFMA R11, R11, R22, R16 ;  /* 0x000000160b0b7223 */ /* 0x004fe20000000010 */
[----:B------:R-:W-:-:S03]  /*04e0*/  IADD3 R16, P2, PT, R2, 0x20, RZ ;  /* 0x0000002002107810 */ /* 0x000fc60007f5e0ff */
[----:B---3--:R-:W-:Y:S02]  /*04f0*/  FFMA R26, R26, R21, R11 ;  /* 0x000000151a1a7223 */ /* 0x008fe4000000000b */
[----:B------:R-:W-:Y:S02]  /*0500*/  IMAD.X R3, RZ, RZ, R3, P2 ;  /* 0x000000ffff037224 */ /* 0x000fe400010e0603 */
[----:B------:R-:W-:Y:S01]  /*0510*/  FFMA R11, R23, R24, R26 ;  /* 0x00000018170b7223 */ /* 0x000fe2000000001a */
[----:B------:R-:W-:Y:S06]  /*0520*/  @P1 BRA `(.L_x_28) ;  /* 0xfffffffc007c1947 */ /* 0x000fec000383ffff */
.L_x_27:
[----:B------:R-:W-:Y:S05]  /*0530*/  @!P0 BRA `(.L_x_26) ;  /* 0x0000000000f48947 */ /* 0x000fea0003800000 */
[----:B------:R-:W-:Y:S02]  /*0540*/  ISETP.GE.U32.AND P0, PT, R13, 0x4, PT ;  /* 0x000000040d00780c */ /* 0x000fe40003f06070 */
[----:B------:R-:W-:-:S04]  /*0550*/  LOP3.LUT R21, R12, 0x3, RZ, 0xc0, !PT ;  /* 0x000000030c157812 */ /* 0x000fc800078ec0ff */
[----:B------:R-:W-:-:S07]  /*0560*/  ISETP.NE.AND P1, PT, R21, RZ, PT ;  /* 0x000000ff1500720c */ /* 0x000fce0003f25270 */
[----:B------:R-:W-:Y:S06]  /*0570*/  @!P0 BRA `(.L_x_29) ;  /* 0x00000000005c8947 */ /* 0x000fec0003800000 */
[----:B------:R-:W0:Y:S01]  /*0580*/  LDCU.64 UR6, c[0x0][0x398] ;  /* 0x00007300ff0677ac */ /* 0x000e220008000a00 */
[-C--:B------:R-:W-:Y:S02]  /*0590*/  IADD3 R5, P0, PT, R7, R8.reuse, RZ ;  /* 0x0000000807057210 */ /* 0x080fe40007f1e0ff */
[----:B------:R-:W-:Y:S01]  /*05a0*/  IADD3 R3, P2, PT, R6, R8, RZ ;  /* 0x0000000806037210 */ /* 0x000fe20007f5e0ff */
[----:B------:R-:W1:Y:S02]  /*05b0*/  LDCU.64 UR10, c[0x0][0x3a0] ;  /* 0x00007400ff0a77ac */ /* 0x000e640008000a00 */
[----:B------:R-:W-:Y:S02]  /*05c0*/  IMAD.X R16, RZ, RZ, R10, P0 ;  /* 0x000000ffff107224 */ /* 0x000fe400000e060a */
[----:B------:R-:W-:Y:S01]  /*05d0*/  IMAD.X R14, RZ, RZ, R9, P2 ;  /* 0x000000ffff0e7224 */ /* 0x000fe200010e0609 */
[----:B0-----:R-:W-:Y:S02]  /*05e0*/  LEA R4, P0, R5, UR6, 0x2 ;  /* 0x0000000605047c11 */ /* 0x001fe4000f8010ff */
[----:B-1----:R-:W-:-:S02]  /*05f0*/  LEA R2, P2, R3, UR10, 0x2 ;  /* 0x0000000a03027c11 */ /* 0x002fc4000f8410ff */
[----:B------:R-:W-:Y:S02]  /*0600*/  LEA.HI.X R5, R5, UR7, R16, 0x2, P0 ;  /* 0x0000000705057c11 */ /* 0x000fe400080f1410 */
[----:B------:R-:W-:-:S03]  /*0610*/  LEA.HI.X R3, R3, UR11, R14, 0x2, P2 ;  /* 0x0000000b03037c11 */ /* 0x000fc600090f140e */
[----:B------:R-:W2:Y:S04]  /*0620*/  LDG.E R14, desc[UR4][R4.64] ;  /* 0x00000004040e7981 */ /* 0x000ea8000c1e1900 */
[----:B------:R-:W2:Y:S04]  /*0630*/  LDG.E R13, desc[UR4][R2.64] ;  /* 0x00000004020d7981 */ /* 0x000ea8000c1e1900 */
[----:B------:R-:W3:Y:S04]  /*0640*/  LDG.E R16, desc[UR4][R4.64+0x4] ;  /* 0x0000040404107981 */ /* 0x000ee8000c1e1900 */
[----:B------:R-:W3:Y:S04]  /*0650*/  LDG.E R15, desc[UR4][R2.64+0x4] ;  /* 0x00000404020f7981 */ /* 0x000ee8000c1e1900 */
[----:B------:R-:W4:Y:S04]  /*0660*/  LDG.E R18, desc[UR4][R4.64+0x8] ;  /* 0x0000080404127981 */ /* 0x000f28000c1e1900 */
[----:B------:R-:W4:Y:S04]  /*0670*/  LDG.E R17, desc[UR4][R2.64+0x8] ;  /* 0x0000080402117981 */ /* 0x000f28000c1e1900 */
[----:B------:R-:W5:Y:S04]  /*0680*/  LDG.E R20, desc[UR4][R4.64+0xc] ;  /* 0x00000c0404147981 */ /* 0x000f68000c1e1900 */
[----:B------:R-:W5:Y:S01]  /*0690*/  LDG.E R19, desc[UR4][R2.64+0xc] ;  /* 0x00000c0402137981 */ /* 0x000f62000c1e1900 */
[----:B------:R-:W-:-:S02]  /*06a0*/  VIADD R8, R8, 0x4 ;  /* 0x0000000408087836 */ /* 0x000fc40000000000 */
[----:B--2---:R-:W-:-:S04]  /*06b0*/  FFMA R13, R14, R13, R11 ;  /* 0x0000000d0e0d7223 */ /* 0x004fc8000000000b */
[----:B---3--:R-:W-:-:S04]  /*06c0*/  FFMA R13, R16, R15, R13 ;  /* 0x0000000f100d7223 */ /* 0x008fc8000000000d */
[----:B----4-:R-:W-:-:S04]  /*06d0*/  FFMA R13, R18, R17, R13 ;  /* 0x00000011120d7223 */ /* 0x010fc8000000000d */
[----:B-----5:R-:W-:-:S07]  /*06e0*/  FFMA R11, R20, R19, R13 ;  /* 0x00000013140b7223 */ /* 0x020fce000000000d */
.L_x_29:
[----:B------:R-:W-:Y:S05]  /*06f0*/  @!P1 BRA `(.L_x_26) ;  /* 0x0000000000849947 */ /* 0x000fea0003800000 */
[----:B------:R-:W-:Y:S02]  /*0700*/  LOP3.LUT R12, R12, 0x1, RZ, 0xc0, !PT ;  /* 0x000000010c0c7812 */ /* 0x000fe400078ec0ff */
[----:B------:R-:W-:Y:S02]  /*0710*/  ISETP.NE.AND P1, PT, R21, 0x1, PT ;  /* 0x000000011500780c */ /* 0x000fe40003f25270 */
[----:B------:R-:W-:-:S11]  /*0720*/  ISETP.NE.U32.AND P0, PT, R12, 0x1, PT ;  /* 0x000000010c00780c */ /* 0x000fd60003f05070 */
[----:B------:R-:W0:Y:S01]  /*0730*/  @P1 LDC.64 R14, c[0x0][0x398] ;  /* 0x0000e600ff0e1b82 */ /* 0x000e220000000a00 */
[-C--:B------:R-:W-:Y:S02]  /*0740*/  @P1 IADD3 R16, P3, PT, R7, R8.reuse, RZ ;  /* 0x0000000807101210 */ /* 0x080fe40007f7e0ff */
[----:B------:R-:W-:Y:S01]  /*0750*/  @P1 IADD3 R17, P4, PT, R6, R8, RZ ;  /* 0x0000000806111210 */ /* 0x000fe20007f9e0ff */
[----:B------:R-:W-:-:S04]  /*0760*/  @P1 VIADD R8, R8, 0x2 ;  /* 0x0000000208081836 */ /* 0x000fc80000000000 */
[----:B------:R-:W1:Y:S01]  /*0770*/  @P1 LDC.64 R12, c[0x0][0x3a0] ;  /* 0x0000e800ff0c1b82 */ /* 0x000e620000000a00 */
[-C--:B------:R-:W-:Y:S01]  /*0780*/  @!P0 IADD3 R7, P5, PT, R7, R8.reuse, RZ ;  /* 0x0000000807078210 */ /* 0x080fe20007fbe0ff */
[--C-:B------:R-:W-:Y:S01]  /*0790*/  @P1 IMAD.X R18, RZ, RZ, R9.reuse, P4 ;  /* 0x000000ffff121224 */ /* 0x100fe200020e0609 */
[----:B------:R-:W-:Y:S01]  /*07a0*/  @!P0 IADD3 R6, P2, PT, R6, R8, RZ ;  /* 0x0000000806068210 */ /* 0x000fe20007f5e0ff */
[--C-:B------:R-:W-:Y:S02]  /*07b0*/  @P1 IMAD.X R8, RZ, RZ, R10.reuse, P3 ;  /* 0x000000ffff081224 */ /* 0x100fe400018e060a */
[----:B------:R-:W-:Y:S02]  /*07c0*/  @!P0 IMAD.X R10, RZ, RZ, R10, P5 ;  /* 0x000000ffff0a8224 */ /* 0x000fe400028e060a */
[----:B------:R-:W2:Y:S01]  /*07d0*/  @!P0 LDC.64 R4, c[0x0][0x398] ;  /* 0x0000e600ff048b82 */ /* 0x000ea20000000a00 */
[----:B------:R-:W-:-:S07]  /*07e0*/  @!P0 IMAD.X R9, RZ, RZ, R9, P2 ;  /* 0x000000ffff098224 */ /* 0x000fce00010e0609 */
[----:B------:R-:W3:Y:S01]  /*07f0*/  @!P0 LDC.64 R2, c[0x0][0x3a0] ;  /* 0x0000e800ff028b82 */ /* 0x000ee20000000a00 */
[----:B0-----:R-:W-:-:S04]  /*0800*/  @P1 LEA R14, P4, R16, R14, 0x2 ;  /* 0x0000000e100e1211 */ /* 0x001fc800078810ff */
[----:B------:R-:W-:Y:S02]  /*0810*/  @P1 LEA.HI.X R15, R16, R15, R8, 0x2, P4 ;  /* 0x0000000f100f1211 */ /* 0x000fe400020f1408 */
[----:B-1----:R-:W-:-:S03]  /*0820*/  @P1 LEA R12, P3, R17, R12, 0x2 ;  /* 0x0000000c110c1211 */ /* 0x002fc600078610ff */
[----:B------:R-:W4:Y:S01]  /*0830*/  @P1 LDG.E R8, desc[UR4][R14.64] ;  /* 0x000000040e081981 */ /* 0x000f22000c1e1900 */
[----:B------:R-:W-:Y:S02]  /*0840*/  @P1 LEA.HI.X R13, R17, R13, R18, 0x2, P3 ;  /* 0x0000000d110d1211 */ /* 0x000fe400018f1412 */
[----:B--2---:R-:W-:-:S04]  /*0850*/  @!P0 LEA R4, P5, R7, R4, 0x2 ;  /* 0x0000000407048211 */ /* 0x004fc800078a10ff */
[----:B------:R-:W-:Y:S02]  /*0860*/  @!P0 LEA.HI.X R5, R7, R5, R10, 0x2, P5 ;  /* 0x0000000507058211 */ /* 0x000fe400028f140a */
[----:B------:R-:W4:Y:S01]  /*0870*/  @P1 LDG.E R7, desc[UR4][R12.64] ;  /* 0x000000040c071981 */ /* 0x000f22000c1e1900 */
[----:B---3--:R-:W-:-:S03]  /*0880*/  @!P0 LEA R2, P2, R6, R2, 0x2 ;  /* 0x0000000206028211 */ /* 0x008fc600078410ff */
[----:B------:R-:W2:Y:S01]  /*0890*/  @!P0 LDG.E R4, desc[UR4][R4.64] ;  /* 0x0000000404048981 */ /* 0x000ea2000c1e1900 */
[----:B------:R-:W-:-:S03]  /*08a0*/  @!P0 LEA.HI.X R3, R6, R3, R9, 0x2, P2 ;  /* 0x0000000306038211 */ /* 0x000fc600010f1409 */
[----:B------:R-:W3:Y:S04]  /*08b0*/  @P1 LDG.E R6, desc[UR4][R14.64+0x4] ;  /* 0x000004040e061981 */ /* 0x000ee8000c1e1900 */
[----:B------:R-:W3:Y:S04]  /*08c0*/  @P1 LDG.E R9, desc[UR4][R12.64+0x4] ;  /* 0x000004040c091981 */ /* 0x000ee8000c1e1900 */
[----:B------:R-:W2:Y:S01]  /*08d0*/  @!P0 LDG.E R2, desc[UR4][R2.64] ;  /* 0x0000000402028981 */ /* 0x000ea2000c1e1900 */
[----:B----4-:R-:W-:-:S04]  /*08e0*/  @P1 FFMA R7, R8, R7, R11 ;  /* 0x0000000708071223 */ /* 0x010fc8000000000b */
[----:B---3--:R-:W-:-:S04]  /*08f0*/  @P1 FFMA R11, R6, R9, R7 ;  /* 0x00000009060b1223 */ /* 0x008fc80000000007 */
[----:B--2---:R-:W-:-:S07]  /*0900*/  @!P0 FFMA R11, R4, R2, R11 ;  /* 0x00000002040b8223 */ /* 0x004fce000000000b */
.L_x_26:
[----:B------:R-:W0:Y:S01]  /*0910*/  LDC.64 R2, c[0x0][0x380] ;  /* 0x0000e000ff027b82 */ /* 0x000e220000000a00 */
[----:B------:R-:W-:-:S04]  /*0920*/  VIADD R5, R0, UR8 ;  /* 0x0000000800057c36 */ /* 0x000fc80008000000 */
[----:B0-----:R-:W-:-:S05]  /*0930*/  IMAD.WIDE R2, R5, 0x4, R2 ;  /* 0x0000000405027825 */ /* 0x001fca00078e0202 */
[----:B------:R-:W-:Y:S01]  /*0940*/  STG.E desc[UR4][R2.64], R11 ;  /* 0x0000000b02007986 */ /* 0x000fe2000c101904 */
[----:B------:R-:W-:Y:S05]  /*0950*/  EXIT ;  /* 0x000000000000794d */ /* 0x000fea0003800000 */
.L_x_30:
        /* <DEDUP_REMOVED lines=10> */
.L_x_55:


//--------------------- .text._Z10UpdateDtDsPfPKiS1_PKfiiii --------------------------
	.section	.text._Z10UpdateDtDsPfPKiS1_PKfiiii,"ax",@progbits
	.align	128
        .global         _Z10UpdateDtDsPfPKiS1_PKfiiii
        .type           _Z10UpdateDtDsPfPKiS1_PKfiiii,@function
        .size           _Z10UpdateDtDsPfPKiS1_PKfiiii,(.L_x_56 - _Z10UpdateDtDsPfPKiS1_PKfiiii)
        .other          _Z10UpdateDtDsPfPKiS1_PKfiiii,@"STO_CUDA_ENTRY STV_DEFAULT"
_Z10UpdateDtDsPfPKiS1_PKfiiii:
.text._Z10UpdateDtDsPfPKiS1_PKfiiii:
        /* <DEDUP_REMOVED lines=9> */
[----:B------:R-:W1:Y:S07]  /*0090*/  LDCU.64 UR4, c[0x0][0x358] ;  /* 0x00006b00ff0477ac */ /* 0x000e6e0008000a00 */
[----:B------:R-:W2:Y:S08]  /*00a0*/  LDC.64 R8, c[0x0][0x3a0] ;  /* 0x0000e800ff087b82 */ /* 0x000eb00000000a00 */
[----:B------:R-:W3:Y:S01]  /*00b0*/  LDC.64 R2, c[0x0][0x380] ;  /* 0x0000e000ff027b82 */ /* 0x000ee20000000a00 */
[----:B0-----:R-:W-:-:S06]  /*00c0*/  IMAD.WIDE R4, R7, 0x4, R4 ;  /* 0x0000000407047825 */ /* 0x001fcc00078e0204 */
[----:B-1----:R-:W4:Y:S01]  /*00d0*/  LDG.E R4, desc[UR4][R4.64] ;  /* 0x0000000404047981 */ /* 0x002f22000c1e1900 */
[----:B--2---:R-:W-:-:S04]  /*00e0*/  IMAD R7, R7, R9, RZ ;  /* 0x0000000907077224 */ /* 0x004fc800078e02ff */
[----:B------:R-:W-:-:S04]  /*00f0*/  IMAD.IADD R0, R7, 0x1, R8 ;  /* 0x0000000107007824 */ /* 0x000fc800078e0208 */
[----:B------:R-:W-:-:S04]  /*0100*/  IMAD R0, R0, R9, RZ ;  /* 0x0000000900007224 */ /* 0x000fc800078e02ff */
[----:B---3--:R-:W-:Y:S01]  /*0110*/  IMAD.WIDE R2, R0, 0x4, R2 ;  /* 0x0000000400027825 */ /* 0x008fe200078e0202 */
[----:B----4-:R-:W-:-:S13]  /*0120*/  ISETP.NE.AND P0, PT, R4, RZ, PT ;  /* 0x000000ff0400720c */ /* 0x010fda0003f05270 */
[----:B------:R-:W-:Y:S02]  /*0130*/  @P0 IMAD.MOV.U32 R9, RZ, RZ, 0x3f800000 ;  /* 0x3f800000ff090424 */ /* 0x000fe400078e00ff */
[----:B------:R-:W-:-:S05]  /*0140*/  @P0 IMAD.WIDE R10, R8, 0x4, R2 ;  /* 0x00000004080a0825 */ /* 0x000fca00078e0202 */
[----:B------:R0:W-:Y:S01]  /*0150*/  @P0 STG.E desc[UR4][R10.64], R9 ;  /* 0x000000090a000986 */ /* 0x0001e2000c101904 */
[----:B------:R-:W-:Y:S05]  /*0160*/  @P0 EXIT ;  /* 0x000000000000094d */ /* 0x000fea0003800000 */
[----:B------:R-:W1:Y:S01]  /*0170*/  LDC.64 R4, c[0x0][0x388] ;  /* 0x0000e200ff047b82 */ /* 0x000e620000000a00 */
[----:B------:R-:W2:Y:S01]  /*0180*/  LDCU UR6, c[0x0][0x3a8] ;  /* 0x00007500ff0677ac */ /* 0x000ea20008000800 */
[----:B-1----:R-:W-:-:S04]  /*0190*/  IMAD.WIDE R4, R7, 0x4, R4 ;  /* 0x0000000407047825 */ /* 0x002fc800078e0204 */
[----:B0-----:R-:W-:-:S05]  /*01a0*/  IMAD.WIDE R10, R8, 0x4, R4 ;  /* 0x00000004080a7825 */ /* 0x001fca00078e0204 */
[----:B------:R-:W2:Y:S01]  /*01b0*/  LDG.E R6, desc[UR4][R10.64] ;  /* 0x000000040a067981 */ /* 0x000ea2000c1e1900 */
[----:B------:R-:W-:Y:S01]  /*01c0*/  ISETP.GE.AND P0, PT, R8, RZ, PT ;  /* 0x000000ff0800720c */ /* 0x000fe20003f06270 */
[----:B--2---:R-:W-:-:S12]  /*01d0*/  IMAD R6, R6, UR6, RZ ;  /* 0x0000000606067c24 */ /* 0x004fd8000f8e02ff */
[----:B------:R-:W-:Y:S05]  /*01e0*/  @!P0 EXIT ;  /* 0x000000000000894d */ /* 0x000fea0003800000 */
[C---:B------:R-:W-:Y:S01]  /*01f0*/  ISETP.GE.U32.AND P1, PT, R8.reuse, 0xf, PT ;  /* 0x0000000f0800780c */ /* 0x040fe20003f26070 */
[----:B------:R-:W-:Y:S01]  /*0200*/  VIADD R14, R8, 0x1 ;  /* 0x00000001080e7836 */ /* 0x000fe20000000000 */
[----:B------:R-:W-:Y:S01]  /*0210*/  SHF.R.S32.HI R8, RZ, 0x1f, R6 ;  /* 0x0000001fff087819 */ /* 0x000fe20000011406 */
[----:B------:R-:W-:-:S03]  /*0220*/  IMAD.MOV.U32 R9, RZ, RZ, RZ ;  /* 0x000000ffff097224 */ /* 0x000fc600078e00ff */
[----:B------:R-:W-:-:S04]  /*0230*/  LOP3.LUT R20, R14, 0xf, RZ, 0xc0, !PT ;  /* 0x0000000f0e147812 */ /* 0x000fc800078ec0ff */
[----:B------:R-:W-:-:S03]  /*0240*/  ISETP.NE.AND P0, PT, R20, RZ, PT ;  /* 0x000000ff1400720c */ /* 0x000fc60003f05270 */
[----:B------:R-:W-:Y:S10]  /*0250*/  @!P1 BRA `(.L_x_31) ;  /* 0x0000000800009947 */ /* 0x000ff40003800000 */
[----:B------:R-:W-:Y:S01]  /*0260*/  IADD3 R12, P1, PT, R4, 0x20, RZ ;  /* 0x00000020040c7810 */ /* 0x000fe20007f3e0ff */
[----:B------:R-:W0:Y:S01]  /*0270*/  LDCU.64 UR6, c[0x0][0x398] ;  /* 0x00007300ff0677ac */ /* 0x000e220008000a00 */
[----:B------:R-:W-:Y:S02]  /*0280*/  IADD3 R18, P2, PT, R2, 0x20, RZ ;  /* 0x0000002002127810 */ /* 0x000fe40007f5e0ff */
[----:B------:R-:W-:Y:S01]  /*0290*/  LOP3.LUT R9, R14, 0xfffffff0, RZ, 0xc0, !PT ;  /* 0xfffffff00e097812 */ /* 0x000fe200078ec0ff */
[----:B------:R-:W-:Y:S02]  /*02a0*/  IMAD.X R13, RZ, RZ, R5, P1 ;  /* 0x000000ffff0d7224 */ /* 0x000fe400008e0605 */
[----:B------:R-:W-:Y:S02]  /*02b0*/  IMAD.X R21, RZ, RZ, R3, P2 ;  /* 0x000000ffff157224 */ /* 0x000fe400010e0603 */
[----:B------:R-:W-:-:S07]  /*02c0*/  IMAD.MOV R15, RZ, RZ, -R9 ;  /* 0x000000ffff0f7224 */ /* 0x000fce00078e0a09 */
.L_x_32:
[----:B--2---:R-:W2:Y:S02]  /*02d0*/  LDG.E R11, desc[UR4][R12.64+-0x20] ;  /* 0xffffe0040c0b7981 */ /* 0x004ea4000c1e1900 */
[----:B--2---:R-:W-:-:S04]  /*02e0*/  IADD3 R16, P1, PT, R6, R11, RZ ;  /* 0x0000000b06107210 */ /* 0x004fc80007f3e0ff */
[----:B------:R-:W-:Y:S02]  /*02f0*/  LEA.HI.X.SX32 R11, R11, R8, 0x1, P1 ;  /* 0x000000080b0b7211 */ /* 0x000fe400008f0eff */
[----:B0-----:R-:W-:-:S04]  /*0300*/  LEA R10, P1, R16, UR6, 0x2 ;  /* 0x00000006100a7c11 */ /* 0x001fc8000f8210ff */
[----:B------:R-:W-:-:S05]  /*0310*/  LEA.HI.X R11, R16, UR7, R11, 0x2, P1 ;  /* 0x00000007100b7c11 */ /* 0x000fca00088f140b */
[----:B------:R0:W2:Y:S02]  /*0320*/  LDG.E R19, desc[UR4][R10.64] ;  /* 0x000000040a137981 */ /* 0x0000a4000c1e1900 */
[----:B0-----:R-:W-:Y:S02]  /*0330*/  IMAD.MOV.U32 R10, RZ, RZ, R18 ;  /* 0x000000ffff0a7224 */ /* 0x001fe400078e0012 */
[----:B------:R-:W-:-:S05]  /*0340*/  IMAD.MOV.U32 R11, RZ, RZ, R21 ;  /* 0x000000ffff0b7224 */ /* 0x000fca00078e0015 */
[----:B--2---:R0:W-:Y:S04]  /*0350*/  STG.E desc[UR4][R10.64+-0x20], R19 ;  /* 0xffffe0130a007986 */ /* 0x0041e8000c101904 */
[----:B------:R-:W2:Y:S02]  /*0360*/  LDG.E R17, desc[UR4][R12.64+-0x1c] ;  /* 0xffffe4040c117981 */ /* 0x000ea4000c1e1900 */
[----:B--2---:R-:W-:-:S04]  /*0370*/  IADD3 R18, P1, PT, R6, R17, RZ ;  /* 0x0000001106127210 */ /* 0x004fc80007f3e0ff */
[----:B------:R-:W-:Y:S02]  /*0380*/  LEA.HI.X.SX32 R17, R17, R8, 0x1, P1 ;  /* 0x0000000811117211 */ /* 0x000fe400008f0eff */
[----:B------:R-:W-:-:S04]  /*0390*/  LEA R16, P1, R18, UR6, 0x2 ;  /* 0x0000000612107c11 */ /* 0x000fc8000f8210ff */
[----:B------:R-:W-:-:S06]  /*03a0*/  LEA.HI.X R17, R18, UR7, R17, 0x2, P1 ;  /* 0x0000000712117c11 */ /* 0x000fcc00088f1411 */
[----:B------:R-:W2:Y:S04]  /*03b0*/  LDG.E R17, desc[UR4][R16.64] ;  /* 0x0000000410117981 */ /* 0x000ea8000c1e1900 */
[----:B--2---:R1:W-:Y:S04]  /*03c0*/  STG.E desc[UR4][R10.64+-0x1c], R17 ;  /* 0xffffe4110a007986 */ /* 0x0043e8000c101904 */
[----:B------:R-:W2:Y:S02]  /*03d0*/  LDG.E R21, desc[UR4][R12.64+-0x18] ;  /* 0xffffe8040c157981 */ /* 0x000ea4000c1e1900 */
[----:B--2---:R-:W-:-:S04]  /*03e0*/  IADD3 R22, P1, PT, R6, R21, RZ ;  /* 0x0000001506167210 */ /* 0x004fc80007f3e0ff */
[----:B------:R-:W-:Y:S02]  /*03f0*/  LEA.HI.X.SX32 R21, R21, R8, 0x1, P1 ;  /* 0x0000000815157211 */ /* 0x000fe400008f0eff */
[----:B------:R-:W-:-:S04]  /*0400*/  LEA R18, P1, R22, UR6, 0x2 ;  /* 0x0000000616127c11 */ /* 0x000fc8000f8210ff */
[----:B0-----:R-:W-:-:S06]  /*0410*/  LEA.HI.X R19, R22, UR7, R21, 0x2, P1 ;  /* 0x0000000716137c11 */ /* 0x001fcc00088f1415 */
[----:B------:R-:W2:Y:S04]  /*0420*/  LDG.E R19, desc[UR4][R18.64] ;  /* 0x0000000412137981 */ /* 0x000ea8000c1e1900 */
[----:B--2---:R0:W-:Y:S04]  /*0430*/  STG.E desc[UR4][R10.64+-0x18], R19 ;  /* 0xffffe8130a007986 */ /* 0x0041e8000c101904 */
[----:B------:R-:W2:Y:S02]  /*0440*/  LDG.E R21, desc[UR4][R12.64+-0x14] ;  /* 0xffffec040c157981 */ /* 0x000ea4000c1e1900 */
[----:B--2---:R-:W-:-:S04]  /*0450*/  IADD3 R22, P1, PT, R6, R21, RZ ;  /* 0x0000001506167210 */ /* 0x004fc80007f3e0ff */
[----:B------:R-:W-:Y:S02]  /*0460*/  LEA.HI.X.SX32 R21, R21, R8, 0x1, P1 ;  /* 0x0000000815157211 */ /* 0x000fe400008f0eff */
[----:B------:R-:W-:-:S04]  /*0470*/  LEA R16, P1, R22, UR6, 0x2 ;  /* 0x0000000616107c11 */ /* 0x000fc8000f8210ff */
[----:B-1----:R-:W-:-:S06]  /*0480*/  LEA.HI.X R17, R22, UR7, R21, 0x2, P1 ;  /* 0x0000000716117c11 */ /* 0x002fcc00088f1415 */
        /* <DEDUP_REMOVED lines=79> */
[----:B------:R-:W3:Y:S02]  /*0980*/  LDG.E R21, desc[UR4][R12.64+0x1c] ;  /* 0x00001c040c157981 */ /* 0x000ee4000c1e1900 */
[----:B---3--:R-:W-:-:S04]  /*0990*/  IADD3 R22, P1, PT, R6, R21, RZ ;  /* 0x0000001506167210 */ /* 0x008fc80007f3e0ff */
[----:B------:R-:W-:Y:S02]  /*09a0*/  LEA.HI.X.SX32 R21, R21, R8, 0x1, P1 ;  /* 0x0000000815157211 */ /* 0x000fe400008f0eff */
[----:B------:R-:W-:-:S04]  /*09b0*/  LEA R16, P1, R22, UR6, 0x2 ;  /* 0x0000000616107c11 */ /* 0x000fc8000f8210ff */
[----:B-1----:R-:W-:-:S06]  /*09c0*/  LEA.HI.X R17, R22, UR7, R21, 0x2, P1 ;  /* 0x0000000716117c11 */ /* 0x002fcc00088f1415 */
[----:B------:R-:W3:Y:S01]  /*09d0*/  LDG.E R17, desc[UR4][R16.64] ;  /* 0x0000000410117981 */ /* 0x000ee2000c1e1900 */
[----:B------:R-:W-:Y:S01]  /*09e0*/  VIADD R15, R15, 0x10 ;  /* 0x000000100f0f7836 */ /* 0x000fe20000000000 */
[----:B------:R-:W-:Y:S02]  /*09f0*/  IADD3 R12, P2, PT, R12, 0x40, RZ ;  /* 0x000000400c0c7810 */ /* 0x000fe40007f5e0ff */
[----:B------:R-:W-:Y:S02]  /*0a00*/  IADD3 R18, P3, PT, R10, 0x40, RZ ;  /* 0x000000400a127810 */ /* 0x000fe40007f7e0ff */
[----:B------:R-:W-:Y:S01]  /*0a10*/  ISETP.NE.AND P1, PT, R15, RZ, PT ;  /* 0x000000ff0f00720c */ /* 0x000fe20003f25270 */
[----:B------:R-:W-:Y:S02]  /*0a20*/  IMAD.X R13, RZ, RZ, R13, P2 ;  /* 0x000000ffff0d7224 */ /* 0x000fe400010e060d */
[----:B------:R-:W-:Y:S01]  /*0a30*/  IMAD.X R21, RZ, RZ, R11, P3 ;  /* 0x000000ffff157224 */ /* 0x000fe200018e060b */
[----:B---3--:R2:W-:Y:S09]  /*0a40*/  STG.E desc[UR4][R10.64+0x1c], R17 ;  /* 0x00001c110a007986 */ /* 0x0085f2000c101904 */
[----:B------:R-:W-:Y:S05]  /*0a50*/  @P1 BRA `(.L_x_32) ;  /* 0xfffffff8001c1947 */ /* 0x000fea000383ffff */
.L_x_31:
[----:B------:R-:W-:Y:S05]  /*0a60*/  @!P0 EXIT ;  /* 0x000000000000894d */ /* 0x000fea0003800000 */
[----:B------:R-:W-:Y:S02]  /*0a70*/  ISETP.GE.U32.AND P1, PT, R20, 0x8, PT ;  /* 0x000000081400780c */ /* 0x000fe40003f26070 */
[----:B------:R-:W-:-:S04]  /*0a80*/  LOP3.LUT R15, R14, 0x7, RZ, 0xc0, !PT ;  /* 0x000000070e0f7812 */ /* 0x000fc800078ec0ff */
[----:B------:R-:W-:-:S07]  /*0a90*/  ISETP.NE.AND P0, PT, R15, RZ, PT ;  /* 0x000000ff0f00720c */ /* 0x000fce0003f05270 */
[----:B------:R-:W-:Y:S06]  /*0aa0*/  @!P1 BRA `(.L_x_33) ;  /* 0x0000000000f09947 */ /* 0x000fec0003800000 */
[----:B--2---:R-:W-:Y:S01]  /*0ab0*/  IMAD.WIDE.U32 R10, R9, 0x4, R4 ;  /* 0x00000004090a7825 */ /* 0x004fe200078e0004 */
[----:B------:R-:W0:Y:S04]  /*0ac0*/  LDCU.64 UR6, c[0x0][0x398] ;  /* 0x00007300ff0677ac */ /* 0x000e280008000a00 */
[----:B------:R-:W2:Y:S02]  /*0ad0*/  LDG.E R13, desc[UR4][R10.64] ;  /* 0x000000040a0d7981 */ /* 0x000ea4000c1e1900 */
[----:B--2---:R-:W-:-:S04]  /*0ae0*/  IADD3 R12, P1, PT, R6, R13, RZ ;  /* 0x0000000d060c7210 */ /* 0x004fc80007f3e0ff */
[----:B------:R-:W-:Y:S02]  /*0af0*/  LEA.HI.X.SX32 R13, R13, R8, 0x1, P1 ;  /* 0x000000080d0d7211 */ /* 0x000fe400008f0eff */
[----:B0-----:R-:W-:-:S04]  /*0b00*/  LEA R16, P1, R12, UR6, 0x2 ;  /* 0x000000060c107c11 */ /* 0x001fc8000f8210ff */
[----:B------:R-:W-:-:S06]  /*0b10*/  LEA.HI.X R17, R12, UR7, R13, 0x2, P1 ;  /* 0x000000070c117c11 */ /* 0x000fcc00088f140d */
[----:B------:R-:W2:Y:S01]  /*0b20*/  LDG.E R17, desc[UR4][R16.64] ;  /* 0x0000000410117981 */ /* 0x000ea2000c1e1900 */
[----:B------:R-:W-:-:S05]  /*0b30*/  IMAD.WIDE.U32 R12, R9, 0x4, R2 ;  /* 0x00000004090c7825 */ /* 0x000fca00078e0002 */
        /* <DEDUP_REMOVED lines=48> */
[----:B------:R-:W2:Y:S01]  /*0e40*/  LDG.E R19, desc[UR4][R18.64] ;  /* 0x0000000412137981 */ /* 0x000ea2000c1e1900 */
[----:B------:R-:W-:-:S03]  /*0e50*/  VIADD R9, R9, 0x8 ;  /* 0x0000000809097836 */ /* 0x000fc60000000000 */
[----:B--2---:R0:W-:Y:S04]  /*0e60*/  STG.E desc[UR4][R12.64+0x1c], R19 ;  /* 0x00001c130c007986 */ /* 0x0041e8000c101904 */
.L_x_33:
[----:B------:R-:W-:Y:S05]  /*0e70*/  @!P0 EXIT ;  /* 0x000000000000894d */ /* 0x000fea0003800000 */
[----:B------:R-:W-:Y:S02]  /*0e80*/  ISETP.GE.U32.AND P1, PT, R15, 0x4, PT ;  /* 0x000000040f00780c */ /* 0x000fe40003f26070 */
[----:B------:R-:W-:-:S04]  /*0e90*/  LOP3.LUT R14, R14, 0x3, RZ, 0xc0, !PT ;  /* 0x000000030e0e7812 */ /* 0x000fc800078ec0ff */
[----:B------:R-:W-:-:S07]  /*0ea0*/  ISETP.NE.AND P0, PT, R14, RZ, PT ;  /* 0x000000ff0e00720c */ /* 0x000fce0003f05270 */
[----:B------:R-:W-:Y:S06]  /*0eb0*/  @!P1 BRA `(.L_x_34) ;  /* 0x0000000000809947 */ /* 0x000fec0003800000 */
[----:B------:R-:W-:Y:S01]  /*0ec0*/  IMAD.WIDE.U32 R4, R9, 0x4, R4 ;  /* 0x0000000409047825 */ /* 0x000fe200078e0004 */
[----:B------:R-:W1:Y:S04]  /*0ed0*/  LDCU.64 UR6, c[0x0][0x398] ;  /* 0x00007300ff0677ac */ /* 0x000e680008000a00 */
[----:B--2---:R-:W0:Y:S02]  /*0ee0*/  LDG.E R11, desc[UR4][R4.64] ;  /* 0x00000004040b7981 */ /* 0x004e24000c1e1900 */
[----:B0-----:R-:W-:-:S04]  /*0ef0*/  IADD3 R12, P1, PT, R6, R11, RZ ;  /* 0x0000000b060c7210 */ /* 0x001fc80007f3e0ff */
[----:B------:R-:W-:Y:S02]  /*0f00*/  LEA.HI.X.SX32 R11, R11, R8, 0x1, P1 ;  /* 0x000000080b0b7211 */ /* 0x000fe400008f0eff */
[----:B-1----:R-:W-:-:S04]  /*0f10*/  LEA R10, P1, R12, UR6, 0x2 ;  /* 0x000000060c0a7c11 */ /* 0x002fc8000f8210ff */
        /* <DEDUP_REMOVED lines=26> */
.L_x_34:
[----:B------:R-:W-:Y:S05]  /*10c0*/  @!P0 EXIT ;  /* 0x000000000000894d */ /* 0x000fea0003800000 */
[----:B------:R-:W1:Y:S01]  /*10d0*/  LDCU.128 UR8, c[0x0][0x380] ;  /* 0x00007000ff0877ac */ /* 0x000e620008000c00 */
[----:B---3--:R-:W-:Y:S01]  /*10e0*/  IMAD.WIDE R2, R0, 0x4, RZ ;  /* 0x0000000400027825 */ /* 0x008fe200078e02ff */
[----:B------:R-:W3:Y:S03]  /*10f0*/  LDCU.64 UR6, c[0x0][0x398] ;  /* 0x00007300ff0677ac */ /* 0x000ee60008000a00 */
[----:B------:R-:W-:-:S04]  /*1100*/  IMAD.WIDE R4, R7, 0x4, RZ ;  /* 0x0000000407047825 */ /* 0x000fc800078e02ff */
[----:B------:R-:W-:-:S04]  /*1110*/  IMAD.WIDE.U32 R2, R9, 0x4, R2 ;  /* 0x0000000409027825 */ /* 0x000fc800078e0002 */
[----:B------:R-:W-:-:S04]  /*1120*/  IMAD.WIDE.U32 R4, R9, 0x4, R4 ;  /* 0x0000000409047825 */ /* 0x000fc800078e0004 */
[----:B------:R-:W-:Y:S01]  /*1130*/  IMAD.MOV R14, RZ, RZ, -R14 ;  /* 0x000000ffff0e7224 */ /* 0x000fe200078e0a0e */
[----:B-1----:R-:W-:Y:S02]  /*1140*/  IADD3 R9, P0, PT, R2, UR8, RZ ;  /* 0x0000000802097c10 */ /* 0x002fe4000ff1e0ff */
[----:B------:R-:W-:Y:S02]  /*1150*/  IADD3 R7, P1, PT, R4, UR10, RZ ;  /* 0x0000000a04077c10 */ /* 0x000fe4000ff3e0ff */
[----:B0-----:R-:W-:Y:S02]  /*1160*/  IADD3.X R12, PT, PT, R3, UR9, RZ, P0, !PT ;  /* 0x00000009030c7c10 */ /* 0x001fe400087fe4ff */
[----:B--23--:R-:W-:-:S09]  /*1170*/  IADD3.X R10, PT, PT, R5, UR11, RZ, P1, !PT ;  /* 0x0000000b050a7c10 */ /* 0x00cfd20008ffe4ff */
.L_x_35:
[----:B0-----:R-:W-:Y:S02]  /*1180*/  IMAD.MOV.U32 R3, RZ, RZ, R10 ;  /* 0x000000ffff037224 */ /* 0x001fe400078e000a */
[----:B------:R-:W-:-:S05]  /*1190*/  IMAD.MOV.U32 R2, RZ, RZ, R7 ;  /* 0x000000ffff027224 */ /* 0x000fca00078e0007 */
[----:B------:R-:W2:Y:S02]  /*11a0*/  LDG.E R3, desc[UR4][R2.64] ;  /* 0x0000000402037981 */ /* 0x000ea4000c1e1900 */
[----:B--2---:R-:W-:-:S04]  /*11b0*/  IADD3 R0, P0, PT, R6, R3, RZ ;  /* 0x0000000306007210 */ /* 0x004fc80007f1e0ff */
[----:B------:R-:W-:Y:S02]  /*11c0*/  LEA.HI.X.SX32 R5, R3, R8, 0x1, P0 ;  /* 0x0000000803057211 */ /* 0x000fe400000f0eff */
[----:B------:R-:W-:-:S04]  /*11d0*/  LEA R4, P0, R0, UR6, 0x2 ;  /* 0x0000000600047c11 */ /* 0x000fc8000f8010ff */
[----:B------:R-:W-:-:S06]  /*11e0*/  LEA.HI.X R5, R0, UR7, R5, 0x2, P0 ;  /* 0x0000000700057c11 */ /* 0x000fcc00080f1405 */
[----:B------:R-:W2:Y:S01]  /*11f0*/  LDG.E R5, desc[UR4][R4.64] ;  /* 0x0000000404057981 */ /* 0x000ea2000c1e1900 */
[----:B------:R-:W-:Y:S01]  /*1200*/  IMAD.MOV.U32 R2, RZ, RZ, R9 ;  /* 0x000000ffff027224 */ /* 0x000fe200078e0009 */
[----:B------:R-:W-:Y:S01]  /*1210*/  IADD3 R9, P1, PT, R9, 0x4, RZ ;  /* 0x0000000409097810 */ /* 0x000fe20007f3e0ff */
[--C-:B------:R-:W-:Y:S01]  /*1220*/  IMAD.MOV.U32 R3, RZ, RZ, R12.reuse ;  /* 0x000000ffff037224 */ /* 0x100fe200078e000c */
[----:B------:R-:W-:Y:S01]  /*1230*/  IADD3 R7, P2, PT, R7, 0x4, RZ ;  /* 0x0000000407077810 */ /* 0x000fe20007f5e0ff */
[----:B------:R-:W-:Y:S02]  /*1240*/  VIADD R14, R14, 0x1 ;  /* 0x000000010e0e7836 */ /* 0x000fe40000000000 */
[----:B------:R-:W-:Y:S02]  /*1250*/  IMAD.X R12, RZ, RZ, R12, P1 ;  /* 0x000000ffff0c7224 */ /* 0x000fe400008e060c */
[----:B------:R-:W-:Y:S01]  /*1260*/  IMAD.X R10, RZ, RZ, R10, P2 ;  /* 0x000000ffff0a7224 */ /* 0x000fe200010e060a */
[----:B------:R-:W-:Y:S01]  /*1270*/  ISETP.NE.AND P0, PT, R14, RZ, PT ;  /* 0x000000ff0e00720c */ /* 0x000fe20003f05270 */
[----:B--2---:R0:W-:-:S12]  /*1280*/  STG.E desc[UR4][R2.64], R5 ;  /* 0x0000000502007986 */ /* 0x0041d8000c101904 */
[----:B------:R-:W-:Y:S05]  /*1290*/  @P0 BRA `(.L_x_35) ;  /* 0xfffffffc00b80947 */ /* 0x000fea000383ffff */
[----:B------:R-:W-:Y:S05]  /*12a0*/  EXIT ;  /* 0x000000000000794d */ /* 0x000fea0003800000 */
.L_x_36:
        /* <DEDUP_REMOVED lines=13> */
.L_x_56:


//--------------------- .text._Z26FindIndicesOfMaxResidueDotPiPKiPKfS3_iiiii --------------------------
	.section	.text._Z26FindIndicesOfMaxResidueDotPiPKiPKfS3_iiiii,"ax",@progbits
	.align	128
        .global         _Z26FindIndicesOfMaxResidueDotPiPKiPKfS3_iiiii
        .type           _Z26FindIndicesOfMaxResidueDotPiPKiPKfS3_iiiii,@function
        .size           _Z26FindIndicesOfMaxResidueDotPiPKiPKfS3_iiiii,(.L_x_57 - _Z26FindIndicesOfMaxResidueDotPiPKiPKfS3_iiiii)
        .other          _Z26FindIndicesOfMaxResidueDotPiPKiPKfS3_iiiii,@"STO_CUDA_ENTRY STV_DEFAULT"
_Z26FindIndicesOfMaxResidueDotPiPKiPKfS3_iiiii:
.text._Z26FindIndicesOfMaxResidueDotPiPKiPKfS3_iiiii:
        /* <DEDUP_REMOVED lines=15> */
[----:B------:R-:W-:Y:S01]  /*00f0*/  IMAD.MOV.U32 R6, RZ, RZ, RZ ;  /* 0x000000ffff067224 */ /* 0x000fe200078e00ff */
[----:B0-----:R-:W-:-:S09]  /*0100*/  UISETP.GE.AND UP0, UPT, UR5, 0x1, UPT ;  /* 0x000000010500788c */ /* 0x001fd2000bf06270 */
[----:B------:R-:W-:Y:S05]  /*0110*/  BRA.U !UP0, `(.L_x_37) ;  /* 0x0000000d08287547 */ /* 0x000fea000b800000 */
[----:B------:R-:W-:-:S09]  /*0120*/  UISETP.GE.AND UP0, UPT, UR4, 0x1, UPT ;  /* 0x000000010400788c */ /* 0x000fd2000bf06270 */
[----:B------:R-:W-:Y:S05]  /*0130*/  BRA.U !UP0, `(.L_x_38) ;  /* 0x0000000908247547 */ /* 0x000fea000b800000 */
[----:B------:R-:W0:Y:S01]  /*0140*/  LDCU.64 UR12, c[0x0][0x390] ;  /* 0x00007200ff0c77ac */ /* 0x000e220008000a00 */
[----:B------:R-:W-:Y:S02]  /*0150*/  IMAD R7, R0, UR4, RZ ;  /* 0x0000000400077c24 */ /* 0x000fe4000f8e02ff */
[----:B------:R-:W-:Y:S01]  /*0160*/  IMAD.MOV.U32 R10, RZ, RZ, -0x40800000 ;  /* 0xbf800000ff0a7424 */ /* 0x000fe200078e00ff */
[----:B------:R-:W-:Y:S01]  /*0170*/  ULOP3.LUT UR6, UR4, 0x7ffffff8, URZ, 0xc0, !UPT ;  /* 0x7ffffff804067892 */ /* 0x000fe2000f8ec0ff */
[----:B------:R-:W-:Y:S01]  /*0180*/  IMAD.MOV.U32 R11, RZ, RZ, RZ ;  /* 0x000000ffff0b7224 */ /* 0x000fe200078e00ff */
[----:B------:R-:W-:Y:S01]  /*0190*/  SHF.R.S32.HI R8, RZ, 0x1f, R7 ;  /* 0x0000001fff087819 */ /* 0x000fe20000011407 */
[----:B------:R-:W-:Y:S01]  /*01a0*/  IMAD.MOV.U32 R6, RZ, RZ, RZ ;  /* 0x000000ffff067224 */ /* 0x000fe200078e00ff */
[----:B------:R-:W-:Y:S02]  /*01b0*/  ULOP3.LUT UR8, UR4, 0x7, URZ, 0xc0, !UPT ;  /* 0x0000000704087892 */ /* 0x000fe4000f8ec0ff */
[----:B------:R-:W-:-:S02]  /*01c0*/  ULOP3.LUT UR5, UR4, 0x3, URZ, 0xc0, !UPT ;  /* 0x0000000304057892 */ /* 0x000fc4000f8ec0ff */
[----:B------:R-:W-:Y:S01]  /*01d0*/  UIADD3 UR7, UPT, UPT, -UR6, URZ, URZ ;  /* 0x000000ff06077290 */ /* 0x000fe2000fffe1ff */
[----:B0-----:R-:W-:-:S04]  /*01e0*/  LEA R9, P0, R7, UR12, 0x2 ;  /* 0x0000000c07097c11 */ /* 0x001fc8000f8010ff */
[----:B------:R-:W-:Y:S02]  /*01f0*/  IADD3 R9, P1, PT, R9, 0x10, RZ ;  /* 0x0000001009097810 */ /* 0x000fe40007f3e0ff */
[----:B------:R-:W-:-:S05]  /*0200*/  LEA.HI.X R12, R7, UR13, R8, 0x2, P0 ;  /* 0x0000000d070c7c11 */ /* 0x000fca00080f1408 */
[----:B------:R-:W-:-:S07]  /*0210*/  IMAD.X R12, RZ, RZ, R12, P1 ;  /* 0x000000ffff0c7224 */ /* 0x000fce00008e060c */
.L_x_44:
[----:B------:R-:W0:Y:S01]  /*0220*/  LDCU UR12, c[0x0][0x3a8] ;  /* 0x00007500ff0c77ac */ /* 0x000e220008000800 */
[----:B------:R-:W-:Y:S01]  /*0230*/  IMAD.MOV.U32 R15, RZ, RZ, RZ ;  /* 0x000000ffff0f7224 */ /* 0x000fe200078e00ff */
[----:B------:R-:W-:Y:S01]  /*0240*/  UMOV UR4, URZ ;  /* 0x000000ff00047c82 */ /* 0x000fe20008000000 */
[----:B0-----:R-:W-:Y:S02]  /*0250*/  UISETP.GE.U32.AND UP0, UPT, UR12, 0x8, UPT ;  /* 0x000000080c00788c */ /* 0x001fe4000bf06070 */
[----:B------:R-:W-:-:S07]  /*0260*/  IMAD R13, R11, UR12, RZ ;  /* 0x0000000c0b0d7c24 */ /* 0x000fce000f8e02ff */
[----:B------:R-:W-:Y:S05]  /*0270*/  BRA.U !UP0, `(.L_x_39) ;  /* 0x0000000108a87547 */ /* 0x000fea000b800000 */
[----:B------:R-:W0:Y:S01]  /*0280*/  LDC.64 R2, c[0x0][0x398] ;  /* 0x0000e600ff027b82 */ /* 0x000e220000000a00 */
[----:B------:R-:W-:Y:S02]  /*0290*/  HFMA2 R15, -RZ, RZ, 0, 0 ;  /* 0x00000000ff0f7431 */ /* 0x000fe400000001ff */
[----:B------:R-:W-:Y:S01]  /*02a0*/  IMAD.MOV.U32 R14, RZ, RZ, R9 ;  /* 0x000000ffff0e7224 */ /* 0x000fe200078e0009 */
[----:B------:R-:W-:Y:S01]  /*02b0*/  UMOV UR4, UR7 ;  /* 0x0000000700047c82 */ /* 0x000fe20008000000 */
[----:B------:R-:W-:Y:S02]  /*02c0*/  IMAD.MOV.U32 R5, RZ, RZ, R12 ;  /* 0x000000ffff057224 */ /* 0x000fe400078e000c */
[----:B0-----:R-:W-:-:S03]  /*02d0*/  IMAD.WIDE.U32 R2, R13, 0x4, R2 ;  /* 0x000000040d027825 */ /* 0x001fc600078e0002 */
[----:B------:R-:W-:-:S05]  /*02e0*/  IADD3 R16, P0, PT, R2, 0x10, RZ ;  /* 0x0000001002107810 */ /* 0x000fca0007f1e0ff */
[----:B------:R-:W-:-:S08]  /*02f0*/  IMAD.X R3, RZ, RZ, R3, P0 ;  /* 0x000000ffff037224 */ /* 0x000fd000000e0603 */
.L_x_40:
        /* <DEDUP_REMOVED lines=15> */
[----:B------:R-:W2:Y:S04]  /*03f0*/  LDG.E R15, desc[UR10][R4.64+0x8] ;  /* 0x0000080a040f7981 */ /* 0x000ea8000c1e1900 */
[----:B------:R-:W2:Y:S01]  /*0400*/  LDG.E R20, desc[UR10][R2.64+0x8] ;  /* 0x0000080a02147981 */ /* 0x000ea2000c1e1900 */
[----:B---3--:R-:W-:-:S03]  /*0410*/  FFMA R27, R25, R26, R24 ;  /* 0x0000001a191b7223 */ /* 0x008fc60000000018 */
[----:B------:R-:W3:Y:S04]  /*0420*/  LDG.E R24, desc[UR10][R4.64+0xc] ;  /* 0x00000c0a04187981 */ /* 0x000ee8000c1e1900 */
[----:B------:R0:W3:Y:S01]  /*0430*/  LDG.E R25, desc[UR10][R2.64+0xc] ;  /* 0x00000c0a02197981 */ /* 0x0000e2000c1e1900 */
[----:B----4-:R-:W-:Y:S01]  /*0440*/  FFMA R17, R14, R17, R27 ;  /* 0x000000110e117223 */ /* 0x010fe2000000001b */
[----:B------:R-:W-:-:S03]  /*0450*/  UIADD3 UR4, UPT, UPT, UR4, 0x8, URZ ;  /* 0x0000000804047890 */ /* 0x000fc6000fffe0ff */
[----:B-----5:R-:W-:Y:S01]  /*0460*/  FFMA R17, R16, R19, R17 ;  /* 0x0000001310117223 */ /* 0x020fe20000000011 */
[----:B------:R-:W-:-:S03]  /*0470*/  UISETP.NE.AND UP0, UPT, UR4, URZ, UPT ;  /* 0x000000ff0400728c */ /* 0x000fc6000bf05270 */
[----:B------:R-:W-:Y:S01]  /*0480*/  FFMA R17, R18, R21, R17 ;  /* 0x0000001512117223 */ /* 0x000fe20000000011 */
[----:B------:R-:W-:Y:S02]  /*0490*/  IADD3 R16, P1, PT, R2, 0x20, RZ ;  /* 0x0000002002107810 */ /* 0x000fe40007f3e0ff */
[----:B------:R-:W-:-:S03]  /*04a0*/  IADD3 R14, P0, PT, R4, 0x20, RZ ;  /* 0x00000020040e7810 */ /* 0x000fc60007f1e0ff */
[----:B0-----:R-:W-:Y:S01]  /*04b0*/  IMAD.X R3, RZ, RZ, R3, P1 ;  /* 0x000000ffff037224 */ /* 0x001fe200008e0603 */
[----:B------:R-:W-:Y:S01]  /*04c0*/  IADD3.X R5, PT, PT, RZ, R5, RZ, P0, !PT ;  /* 0x00000005ff057210 */ /* 0x000fe200007fe4ff */
[----:B--2---:R-:W-:-:S04]  /*04d0*/  FFMA R22, R22, R23, R17 ;  /* 0x0000001716167223 */ /* 0x004fc80000000011 */
[----:B------:R-:W-:-:S04]  /*04e0*/  FFMA R15, R15, R20, R22 ;  /* 0x000000140f0f7223 */ /* 0x000fc80000000016 */
[----:B---3--:R-:W-:Y:S01]  /*04f0*/  FFMA R15, R24, R25, R15 ;  /* 0x00000019180f7223 */ /* 0x008fe2000000000f */
[----:B------:R-:W-:Y:S06]  /*0500*/  BRA.U UP0, `(.L_x_40) ;  /* 0xfffffffd007c7547 */ /* 0x000fec000b83ffff */
[----:B------:R-:W-:-:S05]  /*0510*/  UMOV UR4, UR6 ;  /* 0x0000000600047c82 */ /* 0x000fca0008000000 */
.L_x_39:
[----:B------:R-:W-:-:S09]  /*0520*/  UISETP.NE.AND UP0, UPT, UR8, URZ, UPT ;  /* 0x000000ff0800728c */ /* 0x000fd2000bf05270 */
[----:B------:R-:W-:Y:S05]  /*0530*/  BRA.U !UP0, `(.L_x_41) ;  /* 0x0000000508007547 */ /* 0x000fea000b800000 */
[----:B------:R-:W-:Y:S02]  /*0540*/  UIADD3 UR9, UPT, UPT, UR8, -0x1, URZ ;  /* 0xffffffff08097890 */ /* 0x000fe4000fffe0ff */
[----:B------:R-:W-:Y:S02]  /*0550*/  UISETP.NE.AND UP1, UPT, UR5, URZ, UPT ;  /* 0x000000ff0500728c */ /* 0x000fe4000bf25270 */
[----:B------:R-:W-:-:S09]  /*0560*/  UISETP.GE.U32.AND UP0, UPT, UR9, 0x3, UPT ;  /* 0x000000030900788c */ /* 0x000fd2000bf06070 */
[----:B------:R-:W-:Y:S05]  /*0570*/  BRA.U !UP0, `(.L_x_42) ;  /* 0x0000000108647547 */ /* 0x000fea000b800000 */
[----:B------:R-:W0:Y:S01]  /*0580*/  LDC.64 R16, c[0x0][0x398] ;  /* 0x0000e600ff107b82 */ /* 0x000e220000000a00 */
[----:B------:R-:W1:Y:S01]  /*0590*/  LDCU.128 UR16, c[0x0][0x390] ;  /* 0x00007200ff1077ac */ /* 0x000e620008000c00 */
[----:B------:R-:W-:Y:S01]  /*05a0*/  IADD3 R18, P0, PT, R7, UR4, RZ ;  /* 0x0000000407127c10 */ /* 0x000fe2000ff1e0ff */
[C---:B------:R-:W-:Y:S01]  /*05b0*/  VIADD R3, R13.reuse, UR4 ;  /* 0x000000040d037c36 */ /* 0x040fe20008000000 */
[----:B------:R-:W-:-:S03]  /*05c0*/  IADD3 R5, P2, PT, R13, UR4, RZ ;  /* 0x000000040d057c10 */ /* 0x000fc6000ff5e0ff */
[----:B------:R-:W-:Y:S02]  /*05d0*/  IMAD.X R19, RZ, RZ, R8, P0 ;  /* 0x000000ffff137224 */ /* 0x000fe400000e0608 */
[----:B------:R-:W-:Y:S01]  /*05e0*/  IMAD.X R14, RZ, RZ, RZ, P2 ;  /* 0x000000ffff0e7224 */ /* 0x000fe200010e06ff */
[C---:B-1----:R-:W-:Y:S02]  /*05f0*/  LEA R2, P1, R18.reuse, UR16, 0x2 ;  /* 0x0000001012027c11 */ /* 0x042fe4000f8210ff */
[----:B------:R-:W-:Y:S01]  /*0600*/  LEA R4, P0, R5, UR18, 0x2 ;  /* 0x0000001205047c11 */ /* 0x000fe2000f8010ff */
[----:B0-----:R-:W-:Y:S01]  /*0610*/  IMAD.WIDE.U32 R16, R3, 0x4, R16 ;  /* 0x0000000403107825 */ /* 0x001fe200078e0010 */
        /* <DEDUP_REMOVED lines=10> */
[----:B------:R-:W-:Y:S01]  /*06c0*/  UIADD3 UR4, UPT, UPT, UR4, 0x4, URZ ;  /* 0x0000000404047890 */ /* 0x000fe2000fffe0ff */
[----:B--2---:R-:W-:-:S04]  /*06d0*/  FFMA R14, R14, R16, R15 ;  /* 0x000000100e0e7223 */ /* 0x004fc8000000000f */
[----:B---3--:R-:W-:-:S04]  /*06e0*/  FFMA R14, R19, R18, R14 ;  /* 0x00000012130e7223 */ /* 0x008fc8000000000e */
[----:B----4-:R-:W-:-:S04]  /*06f0*/  FFMA R14, R21, R20, R14 ;  /* 0x00000014150e7223 */ /* 0x010fc8000000000e */
[----:B-----5:R-:W-:-:S07]  /*0700*/  FFMA R15, R23, R22, R14 ;  /* 0x00000016170f7223 */ /* 0x020fce000000000e */
.L_x_42:
[----:B------:R-:W-:Y:S05]  /*0710*/  BRA.U !UP1, `(.L_x_41) ;  /* 0x0000000109887547 */ /* 0x000fea000b800000 */
[----:B------:R-:W-:Y:S02]  /*0720*/  UISETP.NE.AND UP0, UPT, UR5, 0x1, UPT ;  /* 0x000000010500788c */ /* 0x000fe4000bf05270 */
[----:B------:R-:W-:-:S07]  /*0730*/  ULOP3.LUT UP1, URZ, UR12, 0x1, URZ, 0xc0, !UPT ;  /* 0x000000010cff7892 */ /* 0x000fce000f82c0ff */
[----:B------:R-:W-:Y:S05]  /*0740*/  BRA.U !UP0, `(.L_x_43) ;  /* 0x00000001084c7547 */ /* 0x000fea000b800000 */
[----:B------:R-:W0:Y:S01]  /*0750*/  LDC.64 R4, c[0x0][0x398] ;  /* 0x0000e600ff047b82 */ /* 0x000e220000000a00 */
[----:B------:R-:W1:Y:S01]  /*0760*/  LDCU.128 UR12, c[0x0][0x390] ;  /* 0x00007200ff0c77ac */ /* 0x000e620008000c00 */
[----:B------:R-:W-:Y:S01]  /*0770*/  IADD3 R3, P0, PT, R7, UR4, RZ ;  /* 0x0000000407037c10 */ /* 0x000fe2000ff1e0ff */
[C---:B------:R-:W-:Y:S01]  /*0780*/  VIADD R17, R13.reuse, UR4 ;  /* 0x000000040d117c36 */ /* 0x040fe20008000000 */
[----:B------:R-:W-:Y:S02]  /*0790*/  IADD3 R18, P2, PT, R13, UR4, RZ ;  /* 0x000000040d127c10 */ /* 0x000fe4000ff5e0ff */
[----:B------:R-:W-:Y:S02]  /*07a0*/  IADD3.X R14, PT, PT, RZ, R8, RZ, P0, !PT ;  /* 0x00000008ff0e7210 */ /* 0x000fe400007fe4ff */
[----:B-1----:R-:W-:Y:S02]  /*07b0*/  LEA R2, P1, R3, UR12, 0x2 ;  /* 0x0000000c03027c11 */ /* 0x002fe4000f8210ff */
[----:B------:R-:W-:-:S02]  /*07c0*/  LEA R16, P0, R18, UR14, 0x2 ;  /* 0x0000000e12107c11 */ /* 0x000fc4000f8010ff */
[----:B------:R-:W-:Y:S01]  /*07d0*/  LEA.HI.X R3, R3, UR13, R14, 0x2, P1 ;  /* 0x0000000d03037c11 */ /* 0x000fe200088f140e */
[----:B0-----:R-:W-:-:S04]  /*07e0*/  IMAD.WIDE.U32 R4, R17, 0x4, R4 ;  /* 0x0000000411047825 */ /* 0x001fc800078e0004 */
[----:B------:R-:W-:Y:S01]  /*07f0*/  IMAD.X R17, RZ, RZ, RZ, P2 ;  /* 0x000000ffff117224 */ /* 0x000fe200010e06ff */
[----:B------:R-:W2:Y:S04]  /*0800*/  LDG.E R14, desc[UR10][R2.64] ;  /* 0x0000000a020e7981 */ /* 0x000ea8000c1e1900 */
[----:B------:R-:W-:Y:S01]  /*0810*/  LEA.HI.X R17, R18, UR15, R17, 0x2, P0 ;  /* 0x0000000f12117c11 */ /* 0x000fe200080f1411 */
[----:B------:R-:W2:Y:S04]  /*0820*/  LDG.E R4, desc[UR10][R4.64] ;  /* 0x0000000a04047981 */ /* 0x000ea8000c1e1900 */
[----:B------:R-:W3:Y:S04]  /*0830*/  LDG.E R19, desc[UR10][R2.64+0x4] ;  /* 0x0000040a02137981 */ /* 0x000ee8000c1e1900 */
[----:B------:R-:W3:Y:S01]  /*0840*/  LDG.E R16, desc[UR10][R16.64+0x4] ;  /* 0x0000040a10107981 */ /* 0x000ee2000c1e1900 */
[----:B------:R-:W-:Y:S01]  /*0850*/  UIADD3 UR4, UPT, UPT, UR4, 0x2, URZ ;  /* 0x0000000204047890 */ /* 0x000fe2000fffe0ff */
[----:B--2---:R-:W-:-:S04]  /*0860*/  FFMA R14, R14, R4, R15 ;  /* 0x000000040e0e7223 */ /* 0x004fc8000000000f */
[----:B---3--:R-:W-:-:S07]  /*0870*/  FFMA R15, R19, R16, R14 ;  /* 0x00000010130f7223 */ /* 0x008fce000000000e */
.L_x_43:
[----:B------:R-:W-:Y:S05]  /*0880*/  BRA.U !UP1, `(.L_x_41) ;  /* 0x00000001092c7547 */ /* 0x000fea000b800000 */
[----:B------:R-:W0:Y:S01]  /*0890*/  LDC.64 R4, c[0x0][0x398] ;  /* 0x0000e600ff047b82 */ /* 0x000e220000000a00 */
[----:B------:R-:W1:Y:S01]  /*08a0*/  LDCU.64 UR12, c[0x0][0x390] ;  /* 0x00007200ff0c77ac */ /* 0x000e620008000a00 */
[----:B------:R-:W-:Y:S01]  /*08b0*/  IADD3 R3, P0, PT, R7, UR4, RZ ;  /* 0x0000000407037c10 */ /* 0x000fe2000ff1e0ff */
[----:B------:R-:W-:-:S04]  /*08c0*/  VIADD R13, R13, UR4 ;  /* 0x000000040d0d7c36 */ /* 0x000fc80008000000 */
[----:B------:R-:W-:Y:S01]  /*08d0*/  IMAD.X R14, RZ, RZ, R8, P0 ;  /* 0x000000ffff0e7224 */ /* 0x000fe200000e0608 */
[----:B-1----:R-:W-:-:S04]  /*08e0*/  LEA R2, P0, R3, UR12, 0x2 ;  /* 0x0000000c03027c11 */ /* 0x002fc8000f8010ff */
[----:B------:R-:W-:Y:S01]  /*08f0*/  LEA.HI.X R3, R3, UR13, R14, 0x2, P0 ;  /* 0x0000000d03037c11 */ /* 0x000fe200080f140e */
[----:B0-----:R-:W-:-:S04]  /*0900*/  IMAD.WIDE.U32 R4, R13, 0x4, R4 ;  /* 0x000000040d047825 */ /* 0x001fc800078e0004 */
[----:B------:R-:W2:Y:S04]  /*0910*/  LDG.E R2, desc[UR10][R2.64] ;  /* 0x0000000a02027981 */ /* 0x000ea8000c1e1900 */
[----:B------:R-:W2:Y:S02]  /*0920*/  LDG.E R4, desc[UR10][R4.64] ;  /* 0x0000000a04047981 */ /* 0x000ea4000c1e1900 */
[----:B--2---:R-:W-:-:S07]  /*0930*/  FFMA R15, R2, R4, R15 ;  /* 0x00000004020f7223 */ /* 0x004fce000000000f */
.L_x_41:
[----:B------:R-:W0:Y:S01]  /*0940*/  LDCU UR4, c[0x0][0x3ac] ;  /* 0x00007580ff0477ac */ /* 0x000e220008000800 */
[----:B------:R-:W-:Y:S01]  /*0950*/  VIADD R2, R11, 0x1 ;  /* 0x000000010b027836 */ /* 0x000fe20000000000 */
[----:B------:R-:W-:-:S04]  /*0960*/  FSETP.GT.AND P0, PT, |R15|, R10, PT ;  /* 0x0000000a0f00720b */ /* 0x000fc80003f04200 */
[----:B------:R-:W-:Y:S02]  /*0970*/  FSEL R10, |R15|, R10, P0 ;  /* 0x0000000a0f0a7208 */ /* 0x000fe40000000200 */
[----:B------:R-:W-:Y:S02]  /*0980*/  SEL R6, R11, R6, P0 ;  /* 0x000000060b067207 */ /* 0x000fe40000000000 */
[----:B0-----:R-:W-:-:S13]  /*0990*/  ISETP.NE.AND P1, PT, R2, UR4, PT ;  /* 0x0000000402007c0c */ /* 0x001fda000bf25270 */
[----:B------:R-:W-:Y:S05]  /*09a0*/  @!P1 BRA `(.L_x_37) ;  /* 0x0000000400049947 */ /* 0x000fea0003800000 */
[----:B------:R-:W-:Y:S01]  /*09b0*/  MOV R11, R2 ;  /* 0x00000002000b7202 */ /* 0x000fe20000000f00 */
[----:B------:R-:W-:Y:S06]  /*09c0*/  BRA `(.L_x_44) ;  /* 0xfffffff800147947 */ /* 0x000fec000383ffff */
.L_x_38:
[----:B------:R-:W-:Y:S01]  /*09d0*/  UISETP.GE.U32.AND UP0, UPT, UR5, 0x4, UPT ;  /* 0x000000040500788c */ /* 0x000fe2000bf06070 */
[----:B------:R-:W-:Y:S01]  /*09e0*/  IMAD.MOV.U32 R2, RZ, RZ, -0x40800000 ;  /* 0xbf800000ff027424 */ /* 0x000fe200078e00ff */
[----:B------:R-:W-:Y:S01]  /*09f0*/  ULOP3.LUT UR6, UR5, 0x3, URZ, 0xc0, !UPT ;  /* 0x0000000305067892 */ /* 0x000fe2000f8ec0ff */
[----:B------:R-:W-:Y:S02]  /*0a00*/  IMAD.MOV.U32 R3, RZ, RZ, RZ ;  /* 0x000000ffff037224 */ /* 0x000fe400078e00ff */
[----:B------:R-:W-:-:S04]  /*0a10*/  IMAD.MOV.U32 R6, RZ, RZ, RZ ;  /* 0x000000ffff067224 */ /* 0x000fc800078e00ff */
[----:B------:R-:W-:Y:S05]  /*0a20*/  BRA.U !UP0, `(.L_x_45) ;  /* 0x0000000108bc7547 */ /* 0x000fea000b800000 */
[----:B------:R-:W-:Y:S01]  /*0a30*/  ULOP3.LUT UR4, UR5, 0x7ffffffc, URZ, 0xc0, !UPT ;  /* 0x7ffffffc05047892 */ /* 0x000fe2000f8ec0ff */
[----:B------:R-:W-:Y:S02]  /*0a40*/  HFMA2 R4, -RZ, RZ, 0, 0 ;  /* 0x00000000ff047431 */ /* 0x000fe400000001ff */
[----:B------:R-:W-:Y:S01]  /*0a50*/  IMAD.MOV.U32 R2, RZ, RZ, -0x40800000 ;  /* 0xbf800000ff027424 */ /* 0x000fe200078e00ff */
[----:B------:R-:W-:Y:S01]  /*0a60*/  UISETP.GT.AND UP0, UPT, UR4, URZ, UPT ;  /* 0x000000ff0400728c */ /* 0x000fe2000bf04270 */
[----:B------:R-:W-:Y:S02]  /*0a70*/  IMAD.MOV.U32 R6, RZ, RZ, RZ ;  /* 0x000000ffff067224 */ /* 0x000fe400078e00ff */
[----:B------:R-:W-:-:S06]  /*0a80*/  IMAD.U32 R3, RZ, RZ, UR4 ;  /* 0x00000004ff037e24 */ /* 0x000fcc000f8e00ff */
[----:B------:R-:W-:Y:S05]  /*0a90*/  BRA.U !UP0, `(.L_x_46) ;  /* 0x0000000108887547 */ /* 0x000fea000b800000 */
[----:B------:R-:W-:Y:S01]  /*0aa0*/  IMAD.IADD R5, R3, 0x1, -R4 ;  /* 0x0000000103057824 */ /* 0x000fe200078e0a04 */
[----:B------:R-:W-:-:S04]  /*0ab0*/  PLOP3.LUT P0, PT, PT, PT, PT, 0x80, 0x8 ;  /* 0x000000000008781c */ /* 0x000fc80003f0f070 */
[----:B------:R-:W-:-:S13]  /*0ac0*/  ISETP.GT.AND P1, PT, R5, 0xc, PT ;  /* 0x0000000c0500780c */ /* 0x000fda0003f24270 */
[----:B------:R-:W-:Y:S05]  /*0ad0*/  @!P1 BRA `(.L_x_47) ;  /* 0x0000000000449947 */ /* 0x000fea0003800000 */
[----:B------:R-:W-:Y:S01]  /*0ae0*/  PLOP3.LUT P0, PT, PT, PT, PT, 0x8, 0x80 ;  /* 0x000000000080781c */ /* 0x000fe20003f0e170 */
[----:B------:R-:W-:-:S12]  /*0af0*/  VIADD R5, R3, 0xfffffff4 ;  /* 0xfffffff403057836 */ /* 0x000fd80000000000 */
.L_x_48:
[----:B------:R-:W-:-:S04]  /*0b00*/  FSETP.GEU.AND P2, PT, R2, RZ, PT ;  /* 0x000000ff0200720b */ /* 0x000fc80003f4e000 */
[----:B------:R-:W-:Y:S02]  /*0b10*/  FSEL R2, R2, RZ, P2 ;  /* 0x000000ff02027208 */ /* 0x000fe40001000000 */
[----:B------:R-:W-:Y:S02]  /*0b20*/  SEL R6, R4, R6, !P2 ;  /* 0x0000000604067207 */ /* 0x000fe40005000000 */
[----:B------:R-:W-:-:S04]  /*0b30*/  FSETP.GEU.AND P3, PT, R2, RZ, PT ;  /* 0x000000ff0200720b */ /* 0x000fc80003f6e000 */
[----:B------:R-:W-:-:S04]  /*0b40*/  FSEL R2, R2, RZ, P3 ;  /* 0x000000ff02027208 */ /* 0x000fc80001800000 */
[----:B------:R-:W-:-:S04]  /*0b50*/  FSETP.GEU.AND P4, PT, R2, RZ, PT ;  /* 0x000000ff0200720b */ /* 0x000fc80003f8e000 */
[----:B------:R-:W-:Y:S02]  /*0b60*/  FSEL R2, R2, RZ, P4 ;  /* 0x000000ff02027208 */ /* 0x000fe40002000000 */
[----:B------:R-:W-:Y:S02]  /*0b70*/  @!P3 IADD3 R6, PT, PT, R4, 0x4, RZ ;  /* 0x000000040406b810 */ /* 0x000fe40007ffe0ff */
[----:B------:R-:W-:-:S04]  /*0b80*/  FSETP.GEU.AND P1, PT, R2, RZ, PT ;  /* 0x000000ff0200720b */ /* 0x000fc80003f2e000 */
[----:B------:R-:W-:Y:S01]  /*0b90*/  FSEL R2, R2, RZ, P1 ;  /* 0x000000ff02027208 */ /* 0x000fe20000800000 */
[----:B------:R-:W-:-:S08]  /*0ba0*/  @!P4 VIADD R6, R4, 0x8 ;  /* 0x000000080406c836 */ /* 0x000fd00000000000 */
[C---:B------:R-:W-:Y:S02]  /*0bb0*/  @!P1 VIADD R6, R4.reuse, 0xc ;  /* 0x0000000c04069836 */ /* 0x040fe40000000000 */
[----:B------:R-:W-:-:S05]  /*0bc0*/  VIADD R4, R4, 0x10 ;  /* 0x0000001004047836 */ /* 0x000fca0000000000 */
[----:B------:R-:W-:-:S13]  /*0bd0*/  ISETP.GE.AND P2, PT, R4, R5, PT ;  /* 0x000000050400720c */ /* 0x000fda0003f46270 */
[----:B------:R-:W-:Y:S05]  /*0be0*/  @!P2 BRA `(.L_x_48) ;  /* 0xfffffffc00c4a947 */ /* 0x000fea000383ffff */
.L_x_47:
[----:B------:R-:W-:-:S05]  /*0bf0*/  IMAD.IADD R5, R3, 0x1, -R4 ;  /* 0x0000000103057824 */ /* 0x000fca00078e0a04 */
[----:B------:R-:W-:-:S13]  /*0c00*/  ISETP.GT.AND P1, PT, R5, 0x4, PT ;  /* 0x000000040500780c */ /* 0x000fda0003f24270 */
[----:B------:R-:W-:Y:S05]  /*0c10*/  @!P1 BRA `(.L_x_49) ;  /* 0x0000000000209947 */ /* 0x000fea0003800000 */
[C---:B------:R-:W-:Y:S02]  /*0c20*/  FSETP.GEU.AND P1, PT, R2.reuse, RZ, PT ;  /* 0x000000ff0200720b */ /* 0x040fe40003f2e000 */
[----:B------:R-:W-:Y:S02]  /*0c30*/  PLOP3.LUT P0, PT, PT, PT, PT, 0x8, 0x80 ;  /* 0x000000000080781c */ /* 0x000fe40003f0e170 */
[----:B------:R-:W-:Y:S02]  /*0c40*/  FSEL R2, R2, RZ, P1 ;  /* 0x000000ff02027208 */ /* 0x000fe40000800000 */
[----:B------:R-:W-:Y:S02]  /*0c50*/  SEL R6, R4, R6, !P1 ;  /* 0x0000000604067207 */ /* 0x000fe40004800000 */
[----:B------:R-:W-:-:S04]  /*0c60*/  FSETP.GEU.AND P2, PT, R2, RZ, PT ;  /* 0x000000ff0200720b */ /* 0x000fc80003f4e000 */
[----:B------:R-:W-:-:S09]  /*0c70*/  FSEL R2, R2, RZ, P2 ;  /* 0x000000ff02027208 */ /* 0x000fd20001000000 */
[C---:B------:R-:W-:Y:S01]  /*0c80*/  @!P2 IADD3 R6, PT, PT, R4.reuse, 0x4, RZ ;  /* 0x000000040406a810 */ /* 0x040fe20007ffe0ff */
[----:B------:R-:W-:-:S07]  /*0c90*/  VIADD R4, R4, 0x8 ;  /* 0x0000000804047836 */ /* 0x000fce0000000000 */
.L_x_49:
[----:B------:R-:W-:-:S13]  /*0ca0*/  ISETP.NE.OR P0, PT, R4, R3, P0 ;  /* 0x000000030400720c */ /* 0x000fda0000705670 */
[----:B------:R-:W-:Y:S05]  /*0cb0*/  @!P0 BRA `(.L_x_45) ;  /* 0x0000000000188947 */ /* 0x000fea0003800000 */
.L_x_46:
[----:B------:R-:W-:-:S04]  /*0cc0*/  FSETP.GEU.AND P1, PT, R2, RZ, PT ;  /* 0x000000ff0200720b */ /* 0x000fc80003f2e000 */
[C---:B------:R-:W-:Y:S01]  /*0cd0*/  SEL R6, R4.reuse, R6, !P1 ;  /* 0x0000000604067207 */ /* 0x040fe20004800000 */
[----:B------:R-:W-:Y:S01]  /*0ce0*/  VIADD R4, R4, 0x4 ;  /* 0x0000000404047836 */ /* 0x000fe20000000000 */
[----:B------:R-:W-:-:S04]  /*0cf0*/  FSEL R2, R2, RZ, P1 ;  /* 0x000000ff02027208 */ /* 0x000fc80000800000 */
[----:B------:R-:W-:-:S13]  /*0d00*/  ISETP.NE.AND P0, PT, R4, R3, PT ;  /* 0x000000030400720c */ /* 0x000fda0003f05270 */
[----:B------:R-:W-:Y:S05]  /*0d10*/  @P0 BRA `(.L_x_46) ;  /* 0xfffffffc00e80947 */ /* 0x000fea000383ffff */
.L_x_45:
[----:B------:R-:W-:-:S09]  /*0d20*/  UISETP.NE.AND UP0, UPT, UR6, URZ, UPT ;  /* 0x000000ff0600728c */ /* 0x000fd2000bf05270 */
[----:B------:R-:W-:Y:S05]  /*0d30*/  BRA.U !UP0, `(.L_x_37) ;  /* 0x0000000108207547 */ /* 0x000fea000b800000 */
[----:B------:R-:W-:-:S05]  /*0d40*/  UMOV UR4, URZ ;  /* 0x000000ff00047c82 */ /* 0x000fca0008000000 */
.L_x_50:
[----:B------:R-:W-:Y:S01]  /*0d50*/  UIADD3 UR4, UPT, UPT, UR4, 0x1, URZ ;  /* 0x0000000104047890 */ /* 0x000fe2000fffe0ff */
[----:B------:R-:W-:-:S03]  /*0d60*/  FSETP.GEU.AND P0, PT, R2, RZ, PT ;  /* 0x000000ff0200720b */ /* 0x000fc60003f0e000 */
[----:B------:R-:W-:Y:S01]  /*0d70*/  UISETP.NE.AND UP0, UPT, UR4, UR6, UPT ;  /* 0x000000060400728c */ /* 0x000fe2000bf05270 */
[C---:B------:R-:W-:Y:S01]  /*0d80*/  SEL R6, R3.reuse, R6, !P0 ;  /* 0x0000000603067207 */ /* 0x040fe20004000000 */
[----:B------:R-:W-:Y:S01]  /*0d90*/  VIADD R3, R3, 0x1 ;  /* 0x0000000103037836 */ /* 0x000fe20000000000 */
[----:B------:R-:W-:-:S06]  /*0da0*/  FSEL R2, R2, RZ, P0 ;  /* 0x000000ff02027208 */ /* 0x000fcc0000000000 */
[----:B------:R-:W-:Y:S05]  /*0db0*/  BRA.U UP0, `(.L_x_50) ;  /* 0xfffffffd00e47547 */ /* 0x000fea000b83ffff */
.L_x_37:
[----:B------:R-:W0:Y:S08]  /*0dc0*/  LDC.64 R4, c[0x0][0x3a0] ;  /* 0x0000e800ff047b82 */ /* 0x000e300000000a00 */
[----:B------:R-:W1:Y:S01]  /*0dd0*/  LDC.64 R2, c[0x0][0x380] ;  /* 0x0000e000ff027b82 */ /* 0x000e620000000a00 */
[----:B0-----:R-:W-:-:S04]  /*0de0*/  IMAD R5, R0, R5, R4 ;  /* 0x0000000500057224 */ /* 0x001fc800078e0204 */
[----:B-1----:R-:W-:-:S05]  /*0df0*/  IMAD.WIDE R2, R5, 0x4, R2 ;  /* 0x0000000405027825 */ /* 0x002fca00078e0202 */
[----:B------:R-:W-:Y:S01]  /*0e00*/  STG.E desc[UR10][R2.64], R6 ;  /* 0x0000000602007986 */ /* 0x000fe2000c10190a */
[----:B------:R-:W-:Y:S05]  /*0e10*/  EXIT ;  /* 0x000000000000794d */ /* 0x000fea0003800000 */
.L_x_51:
        /* <DEDUP_REMOVED lines=14> */
.L_x_57:


//--------------------- .nv.shared.reserved.0     --------------------------
	.section	.nv.shared.reserved.0,"aw",@nobits
	.weak		__nv_reservedSMEM_offset_0_alias
	.size		__nv_reservedSMEM_offset_0_alias, 0, 64
	.other		__nv_reservedSMEM_offset_0_alias,@"STO_CUDA_RESERVED_SHARED STV_DEFAULT"
__nv_reservedSMEM_offset_0_alias:
	.zero		0
	.zero		64


//--------------------- .nv.constant0._Z7InitPtrPPfS_ii --------------------------
	.section	.nv.constant0._Z7InitPtrPPfS_ii,"a",@progbits
	.sectionflags	@""
	.align	4
.nv.constant0._Z7InitPtrPPfS_ii:
	.zero		920


//--------------------- .nv.constant0._Z14UpdateConvergePiPKfiif --------------------------
	.section	.nv.constant0._Z14UpdateConvergePiPKfiif,"a",@progbits
	.sectionflags	@""
	.align	4
.nv.constant0._Z14UpdateConvergePiPKfiif:
	.zero		924


//--------------------- .nv.constant0._Z29UpdateApproximationAndResiduePfS_PKfPKiS3_S1_S1_iiiii --------------------------
	.section	.nv.constant0._Z29UpdateApproximationAndResiduePfS_PKfPKiS3_S1_S1_iiiii,"a",@progbits
	.sectionflags	@""
	.align	4
.nv.constant0._Z29UpdateApproximationAndResiduePfS_PKfPKiS3_S1_S1_iiiii:
	.zero		972


//--------------------- .nv.constant0._Z10UpdateDtvsPfPKiS1_PKfS3_iiiii --------------------------
	.section	.nv.constant0._Z10UpdateDtvsPfPKiS1_PKfS3_iiiii,"a",@progbits
	.sectionflags	@""
	.align	4
.nv.constant0._Z10UpdateDtvsPfPKiS1_PKfS3_iiiii:
	.zero		956


//--------------------- .nv.constant0._Z10UpdateDtDsPfPKiS1_PKfiiii --------------------------
	.section	.nv.constant0._Z10UpdateDtDsPfPKiS1_PKfiiii,"a",@progbits
	.sectionflags	@""
	.align	4
.nv.constant0._Z10UpdateDtDsPfPKiS1_PKfiiii:
	.zero		944


//--------------------- .nv.constant0._Z26FindIndicesOfMaxResidueDotPiPKiPKfS3_iiiii --------------------------
	.section	.nv.constant0._Z26FindIndicesOfMaxResidueDotPiPKiPKfS3_iiiii,"a",@progbits
	.sectionflags	@""
	.align	4
.nv.constant0._Z26FindIndicesOfMaxResidueDotPiPKiPKfS3_iiiii:
	.zero		948


//--------------------- SYMBOLS --------------------------

	.type		.nv.reservedSmem.offset0,@object
	.size		.nv.reservedSmem.offset0,0x4
